def gluon_tcgen05(
    a_ptr,
    b_ptr,
    c_ptr,
    M,
    N,
    K,
    stride_am,
    stride_bk,
    stride_cm,
    BLOCK_M: gl.constexpr,
    BLOCK_N: gl.constexpr,
    BLOCK_K: gl.constexpr,
    DTYPE: gl.constexpr,
    A_LAYOUT: gl.constexpr,
    B_LAYOUT: gl.constexpr,
    C_LAYOUT: gl.constexpr,
    B_SHAPE: gl.constexpr,
    TMEM_LAYOUT: gl.constexpr,
    TMEM_REG: gl.constexpr,
    TRANS_B: gl.constexpr,
    NUM_BUFFERS: gl.constexpr,
):
    a_desc = tma.make_tensor_descriptor(
        a_ptr, [M, K], [stride_am, 1], [BLOCK_M, BLOCK_K], A_LAYOUT
    )
    b_desc = tma.make_tensor_descriptor(
        b_ptr,
        [N, K] if TRANS_B else [K, N],
        [stride_bk, 1],
        B_SHAPE,
        B_LAYOUT,
    )
    c_desc = tma.make_tensor_descriptor(
        c_ptr, [M, N], [stride_cm, 1], [BLOCK_M, BLOCK_N], C_LAYOUT
    )

    a_bufs = gl.allocate_shared_memory(
        DTYPE, [NUM_BUFFERS, BLOCK_M, BLOCK_K], A_LAYOUT
    )
    b_bufs = gl.allocate_shared_memory(DTYPE, [NUM_BUFFERS] + B_SHAPE, B_LAYOUT)

    pid_m = gl.program_id(0)
    pid_n = gl.program_id(1)
    off_m = pid_m * BLOCK_M
    off_n = pid_n * BLOCK_N

    tma_bars = gl.allocate_shared_memory(
        gl.int64, [NUM_BUFFERS, 1], mbarrier.MBarrierLayout()
    )
    mma_bars = gl.allocate_shared_memory(
        gl.int64, [NUM_BUFFERS, 1], mbarrier.MBarrierLayout()
    )
    for i in gl.static_range(NUM_BUFFERS):
        mbarrier.init(tma_bars.index(i), count=1)
        mbarrier.init(mma_bars.index(i), count=1)

    acc_tmem = allocate_tensor_memory(gl.float32, [BLOCK_M, BLOCK_N], TMEM_LAYOUT)
    idx = 0
    phase = 0
    use_acc = False
    for k in range(0, K, BLOCK_K):
        a = a_bufs.index(idx)
        b = b_bufs.index(idx)
        tma_bar = tma_bars.index(idx)
        mma_bar = mma_bars.index(idx)
        mbarrier.expect(
            tma_bar, a_desc.block_type.nbytes + b_desc.block_type.nbytes
        )
        tma.async_copy_global_to_shared(a_desc, [off_m, k], tma_bar, a)
        tma.async_copy_global_to_shared(
            b_desc, [off_n, k] if TRANS_B else [k, off_n], tma_bar, b
        )
        mbarrier.wait(tma_bar, phase=phase)

        if TRANS_B:
            b = b.permute((1, 0))
        tcgen05_mma(a, b, acc_tmem, use_acc=use_acc)
        tcgen05_commit(mma_bar)
        mbarrier.wait(mma_bar, phase=phase)
        use_acc = True

        idx += 1
        if idx == NUM_BUFFERS:
            idx = 0
            phase ^= 1

    for i in gl.static_range(NUM_BUFFERS):
        mbarrier.invalidate(tma_bars.index(i))
        mbarrier.invalidate(mma_bars.index(i))

    acc = acc_tmem.load(TMEM_REG)
    c_smem = gl.allocate_shared_memory(DTYPE, [BLOCK_M, BLOCK_N], C_LAYOUT)
    c_smem.store(acc.to(DTYPE))
    fence_async_shared()
    tma.async_copy_shared_to_global(c_desc, [off_m, off_n], c_smem)
    tma.store_wait(pendings=0)

# config = {"BLOCK_K": 64, "BLOCK_M": 128, "BLOCK_N": 64, "arch": "sm_100", "dtype": "bf16", "num_buffers": 4, "num_warps": 4, "trans_b": 0}
# arch = sm_100


// ===== COMPILED SASS (sm_100a) =====

	.target	sm_100a

	.elftype	@"ET_EXEC"


//--------------------- .note.nv.tkinfo           --------------------------
	.section	.note.nv.tkinfo,"",@"SHT_NOTE"
	.sectionflags	@"SHF_NOTE_NV_TKINFO"
	.tkinfo
        /*0018*/ 	.word	0x00000081
        /*0030*/ 	.string	""
        /*0030*/ 	.string	"ptxas-blackwell"
        /*0030*/ 	.string	"Cuda compilation tools, release 12.9, V12.9.86"
        /*0030*/ 	.string	"Build cuda_12.9.r12.9/compiler.36037853_0"
        /*0030*/ 	.string	"-v  -suppress-debug-info  -lineinfo  -arch sm_100a "



//--------------------- .note.nv.cuver            --------------------------
	.section	.note.nv.cuver,"",@"SHT_NOTE"
	.sectionflags	@"SHF_NOTE_NV_CUVER"
        /*0018*/ 	.short	0x0001
        /*001a*/ 	.short	0x0064
        /*001c*/ 	.short	0x0001
        /*001e*/ 	.short	0x0000
        /*0020*/ 	.short	0x0001
        /*0022*/ 	.short	0x0000


//--------------------- .nv.info                  --------------------------
	.section	.nv.info,"",@"SHT_CUDA_INFO"
	.align	4


	//----- nvinfo : EIATTR_REGCOUNT
	.align		4
        /*0000*/ 	.byte	0x04, 0x2f
        /*0002*/ 	.short	(.L_4 - .L_3)
	.align		4
.L_3:
        /*0004*/ 	.word	index@(gluon_tcgen05)
        /*0008*/ 	.word	0x00000047


	//----- nvinfo : EIATTR_FRAME_SIZE
	.align		4
.L_4:
        /*000c*/ 	.byte	0x04, 0x11
        /*000e*/ 	.short	(.L_6 - .L_5)
	.align		4
.L_5:
        /*0010*/ 	.word	index@($__internal_2_$__cuda_sm10x_tcgen05_guardrail_trap_unallocated_columns_being_dealloced)
        /*0014*/ 	.word	0x00000000


	//----- nvinfo : EIATTR_FRAME_SIZE
	.align		4
.L_6:
        /*0018*/ 	.byte	0x04, 0x11
        /*001a*/ 	.short	(.L_8 - .L_7)
	.align		4
.L_7:
        /*001c*/ 	.word	index@($__internal_1_$__cuda_sm10x_tcgen05_guardrail_trap_phase_invalid_during_alloc)
        /*0020*/ 	.word	0x00000000


	//----- nvinfo : EIATTR_FRAME_SIZE
	.align		4
.L_8:
        /*0024*/ 	.byte	0x04, 0x11
        /*0026*/ 	.short	(.L_10 - .L_9)
	.align		4
.L_9:
        /*0028*/ 	.word	index@($__internal_0_$__cuda_sm10x_tcgen05_guardrail_trap_col_being_dealloced_not_returned_by_alloc)
        /*002c*/ 	.word	0x00000000


	//----- nvinfo : EIATTR_FRAME_SIZE
	.align		4
.L_10:
        /*0030*/ 	.byte	0x04, 0x11
        /*0032*/ 	.short	(.L_12 - .L_11)
	.align		4
.L_11:
        /*0034*/ 	.word	index@(gluon_tcgen05)
        /*0038*/ 	.word	0x00000000


	//----- nvinfo : EIATTR_MIN_STACK_SIZE
	.align		4
.L_12:
        /*003c*/ 	.byte	0x04, 0x12
        /*003e*/ 	.short	(.L_14 - .L_13)
	.align		4
.L_13:
        /*0040*/ 	.word	index@(gluon_tcgen05)
        /*0044*/ 	.word	0x00000000
.L_14:


//--------------------- .nv.info.gluon_tcgen05    --------------------------
	.section	.nv.info.gluon_tcgen05,"",@"SHT_CUDA_INFO"
	.sectionflags	@""
	.align	4


	//----- nvinfo : EIATTR_CUDA_API_VERSION
	.align		4
        /*0000*/ 	.byte	0x04, 0x37
        /*0002*/ 	.short	(.L_16 - .L_15)
.L_15:
        /*0004*/ 	.word	0x00000081


	//----- nvinfo : EIATTR_KPARAM_INFO
	.align		4
.L_16:
        /*0008*/ 	.byte	0x04, 0x17
        /*000a*/ 	.short	(.L_18 - .L_17)
.L_17:
        /*000c*/ 	.word	0x00000000
        /*0010*/ 	.short	0x000a
        /*0012*/ 	.short	0x0048
        /*0014*/ 	.byte	0x00, 0xf4, 0x21, 0x00


	//----- nvinfo : EIATTR_KPARAM_INFO
	.align		4
.L_18:
        /*0018*/ 	.byte	0x04, 0x17
        /*001a*/ 	.short	(.L_20 - .L_19)
.L_19:
        /*001c*/ 	.word	0x00000000
        /*0020*/ 	.short	0x0009
        /*0022*/ 	.short	0x0040
        /*0024*/ 	.byte	0x00, 0xf4, 0x21, 0x00


	//----- nvinfo : EIATTR_KPARAM_INFO
	.align		4
.L_20:
        /*0028*/ 	.byte	0x04, 0x17
        /*002a*/ 	.short	(.L_22 - .L_21)
.L_21:
        /*002c*/ 	.word	0x00000000
        /*0030*/ 	.short	0x0008
        /*0032*/ 	.short	0x0038
        /*0034*/ 	.byte	0x00, 0xf0, 0x21, 0x00


	//----- nvinfo : EIATTR_KPARAM_INFO
	.align		4
.L_22:
        /*0038*/ 	.byte	0x04, 0x17
        /*003a*/ 	.short	(.L_24 - .L_23)
.L_23:
        /*003c*/ 	.word	0x00000000
        /*0040*/ 	.short	0x0007
        /*0042*/ 	.short	0x0030
        /*0044*/ 	.byte	0x00, 0xf0, 0x21, 0x00


	//----- nvinfo : EIATTR_KPARAM_INFO
	.align		4
.L_24:
        /*0048*/ 	.byte	0x04, 0x17
        /*004a*/ 	.short	(.L_26 - .L_25)
.L_25:
        /*004c*/ 	.word	0x00000000
        /*0050*/ 	.short	0x0006
        /*0052*/ 	.short	0x0028
        /*0054*/ 	.byte	0x00, 0xf0, 0x21, 0x00


	//----- nvinfo : EIATTR_KPARAM_INFO
	.align		4
.L_26:
        /*0058*/ 	.byte	0x04, 0x17
        /*005a*/ 	.short	(.L_28 - .L_27)
.L_27:
        /*005c*/ 	.word	0x00000000
        /*0060*/ 	.short	0x0005
        /*0062*/ 	.short	0x0020
        /*0064*/ 	.byte	0x00, 0xf0, 0x11, 0x00


	//----- nvinfo : EIATTR_KPARAM_INFO
	.align		4
.L_28:
        /*0068*/ 	.byte	0x04, 0x17
        /*006a*/ 	.short	(.L_30 - .L_29)
.L_29:
        /*006c*/ 	.word	0x00000000
        /*0070*/ 	.short	0x0004
        /*0072*/ 	.short	0x001c
        /*0074*/ 	.byte	0x00, 0xf0, 0x11, 0x00


	//----- nvinfo : EIATTR_KPARAM_INFO
	.align		4
.L_30:
        /*0078*/ 	.byte	0x04, 0x17
        /*007a*/ 	.short	(.L_32 - .L_31)
.L_31:
        /*007c*/ 	.word	0x00000000
        /*0080*/ 	.short	0x0003
        /*0082*/ 	.short	0x0018
        /*0084*/ 	.byte	0x00, 0xf0, 0x11, 0x00


	//----- nvinfo : EIATTR_KPARAM_INFO
	.align		4
.L_32:
        /*0088*/ 	.byte	0x04, 0x17
        /*008a*/ 	.short	(.L_34 - .L_33)
.L_33:
        /*008c*/ 	.word	0x00000000
        /*0090*/ 	.short	0x0002
        /*0092*/ 	.short	0x0010
        /*0094*/ 	.byte	0x00, 0xf4, 0x21, 0x00


	//----- nvinfo : EIATTR_KPARAM_INFO
	.align		4
.L_34:
        /*0098*/ 	.byte	0x04, 0x17
        /*009a*/ 	.short	(.L_36 - .L_35)
.L_35:
        /*009c*/ 	.word	0x00000000
        /*00a0*/ 	.short	0x0001
        /*00a2*/ 	.short	0x0008
        /*00a4*/ 	.byte	0x00, 0xf4, 0x21, 0x00


	//----- nvinfo : EIATTR_KPARAM_INFO
	.align		4
.L_36:
        /*00a8*/ 	.byte	0x04, 0x17
        /*00aa*/ 	.short	(.L_38 - .L_37)
.L_37:
        /*00ac*/ 	.word	0x00000000
        /*00b0*/ 	.short	0x0000
        /*00b2*/ 	.short	0x0000
        /*00b4*/ 	.byte	0x00, 0xf4, 0x21, 0x00


	//----- nvinfo : EIATTR_AT_ENTRY_FRAGMENTS
	.align		4
.L_38:
        /*00b8*/ 	.byte	0x04, 0x4f
        /*00ba*/ 	.short	(.L_40 - .L_39)


	//   ....[0]....
.L_39:
        /*00bc*/ 	.word	0x00000004


	//----- nvinfo : EIATTR_RESERVED_SMEM_USED
	.align		4
.L_40:
        /*00c0*/ 	.byte	0x01, 0x41
	.zero		2


	//----- nvinfo : EIATTR_SPARSE_MMA_MASK
	.align		4
        /*00c4*/ 	.byte	0x03, 0x50
        /*00c6*/ 	.short	0x0000


	//----- nvinfo : EIATTR_TCGEN05_1CTA_USED
	.align		4
        /*00c8*/ 	.byte	0x01, 0x51
	.zero		2


	//----- nvinfo : EIATTR_MAXREG_COUNT
	.align		4
        /*00cc*/ 	.byte	0x03, 0x1b
        /*00ce*/ 	.short	0x00ff


	//----- nvinfo : EIATTR_NUM_BARRIERS
	.align		4
        /*00d0*/ 	.byte	0x02, 0x4c
        /*00d2*/ 	.byte	0x01
	.zero		1


	//----- nvinfo : EIATTR_INT_WARP_WIDE_INSTR_OFFSETS
	.align		4
        /*00d4*/ 	.byte	0x04, 0x31
        /*00d6*/ 	.short	(.L_42 - .L_41)


	//   ....[0]....
.L_41:
        /*00d8*/ 	.word	0x00001720


	//   ....[1]....
        /*00dc*/ 	.word	0x00001740


	//   ....[2]....
        /*00e0*/ 	.word	0x000017c0


	//   ....[3]....
        /*00e4*/ 	.word	0x00001b80


	//   ....[4]....
        /*00e8*/ 	.word	0x00001b90


	//   ....[5]....
        /*00ec*/ 	.word	0x00001ba0


	//   ....[6]....
        /*00f0*/ 	.word	0x00001bb0


	//   ....[7]....
        /*00f4*/ 	.word	0x00001ed0


	//   ....[8]....
        /*00f8*/ 	.word	0x00001ee0


	//   ....[9]....
        /*00fc*/ 	.word	0x00002060


	//   ....[10]....
        /*0100*/ 	.word	0x000020b0


	//   ....[11]....
        /*0104*/ 	.word	0x000020c0


	//   ....[12]....
        /*0108*/ 	.word	0x000020f0


	//   ....[13]....
        /*010c*/ 	.word	0x000023e0


	//   ....[14]....
        /*0110*/ 	.word	0x000023f0


	//   ....[15]....
        /*0114*/ 	.word	0x00002740


	//   ....[16]....
        /*0118*/ 	.word	0x00002750


	//   ....[17]....
        /*011c*/ 	.word	0x00002c40


	//   ....[18]....
        /*0120*/ 	.word	0x00002c90


	//----- nvinfo : EIATTR_COOP_GROUP_MASK_REGIDS
	.align		4
.L_42:
        /*0124*/ 	.byte	0x04, 0x29
        /*0126*/ 	.short	(.L_44 - .L_43)


	//   ....[0]....
.L_43:
        /*0128*/ 	.word	0xffffffff


	//   ....[1]....
        /*012c*/ 	.word	0xffffffff


	//   ....[2]....
        /*0130*/ 	.word	0xffffffff


	//   ....[3]....
        /*0134*/ 	.word	0xffffffff


	//   ....[4]....
        /*0138*/ 	.word	0xffffffff


	//   ....[5]....
        /*013c*/ 	.word	0xffffffff


	//   ....[6]....
        /*0140*/ 	.word	0xffffffff


	//   ....[7]....
        /*0144*/ 	.word	0xffffffff


	//   ....[8]....
        /*0148*/ 	.word	0xffffffff


	//   ....[9]....
        /*014c*/ 	.word	0xffffffff


	//----- nvinfo : EIATTR_COOP_GROUP_INSTR_OFFSETS
	.align		4
.L_44:
        /*0150*/ 	.byte	0x04, 0x28
        /*0152*/ 	.short	(.L_46 - .L_45)


	//   ....[0]....
.L_45:
        /*0154*/ 	.word	0x00000050


	//   ....[1]....
        /*0158*/ 	.word	0x00000310


	//   ....[2]....
        /*015c*/ 	.word	0x00000500


	//   ....[3]....
        /*0160*/ 	.word	0x000009c0


	//   ....[4]....
        /*0164*/ 	.word	0x00000b00


	//   ....[5]....
        /*0168*/ 	.word	0x00000fb0


	//   ....[6]....
        /*016c*/ 	.word	0x000010f0


	//   ....[7]....
        /*0170*/ 	.word	0x000015e0


	//   ....[8]....
        /*0174*/ 	.word	0x00002ad0


	//   ....[9]....
        /*0178*/ 	.word	0x00002d40


	//----- nvinfo : EIATTR_VRC_CTA_INIT_COUNT
	.align		4
.L_46:
        /*017c*/ 	.byte	0x02, 0x4a
        /*017e*/ 	.byte	0x80
	.zero		1


	//----- nvinfo : EIATTR_MBARRIER_INSTR_OFFSETS
	.align		4
        /*0180*/ 	.byte	0x04, 0x39
        /*0182*/ 	.short	(.L_48 - .L_47)


	//   ....[0]....
.L_47:
        /*0184*/ 	.word	0x000017e0
        /*0188*/ 	.word	0x000000ff
        /*018c*/ 	.word	0x00018000
        /*0190*/ 	.short	0x0100
        /*0192*/ 	.byte	0x08
	.zero		1


	//   ....[1]....
        /*0194*/ 	.word	0x000017f0
        /*0198*/ 	.word	0x000000ff
        /*019c*/ 	.word	0x00018020
        /*01a0*/ 	.short	0x0100
        /*01a2*/ 	.byte	0x08
	.zero		1


	//   ....[2]....
        /*01a4*/ 	.word	0x000018a0
        /*01a8*/ 	.word	0x000000ff
        /*01ac*/ 	.word	0x00018008
        /*01b0*/ 	.short	0x0100
        /*01b2*/ 	.byte	0x08
	.zero		1


	//   ....[3]....
        /*01b4*/ 	.word	0x000018b0
        /*01b8*/ 	.word	0x000000ff
        /*01bc*/ 	.word	0x00018028
        /*01c0*/ 	.short	0x0100
        /*01c2*/ 	.byte	0x08
	.zero		1


	//   ....[4]....
        /*01c4*/ 	.word	0x00001990
        /*01c8*/ 	.word	0x000000ff
        /*01cc*/ 	.word	0x00018010
        /*01d0*/ 	.short	0x0100
        /*01d2*/ 	.byte	0x08
	.zero		1


	//   ....[5]....
        /*01d4*/ 	.word	0x000019a0
        /*01d8*/ 	.word	0x000000ff
        /*01dc*/ 	.word	0x00018030
        /*01e0*/ 	.short	0x0100
        /*01e2*/ 	.byte	0x08
	.zero		1


	//   ....[6]....
        /*01e4*/ 	.word	0x00001ab0
        /*01e8*/ 	.word	0x000000ff
        /*01ec*/ 	.word	0x00018018
        /*01f0*/ 	.short	0x0100
        /*01f2*/ 	.byte	0x08
	.zero		1


	//   ....[7]....
        /*01f4*/ 	.word	0x00001ac0
        /*01f8*/ 	.word	0x000000ff
        /*01fc*/ 	.word	0x00018038
        /*0200*/ 	.short	0x0100
        /*0202*/ 	.byte	0x08
	.zero		1


	//   ....[8]....
        /*0204*/ 	.word	0x00001c90
        /*0208*/ 	.word	0x000000ff
        /*020c*/ 	.word	0x00018000
        /*0210*/ 	.short	0x010a
        /*0212*/ 	.byte	0x08
	.zero		1


	//   ....[9]....
        /*0214*/ 	.word	0x00001f30
        /*0218*/ 	.word	0x000000ff
        /*021c*/ 	.word	0x00018020
        /*0220*/ 	.short	0x010a
        /*0222*/ 	.byte	0x08
	.zero		1


	//   ....[10]....
        /*0224*/ 	.word	0x00002160
        /*0228*/ 	.word	0x000000ff
        /*022c*/ 	.word	0x00018000
        /*0230*/ 	.short	0x010a
        /*0232*/ 	.byte	0x1c
	.zero		1


	//   ....[11]....
        /*0234*/ 	.word	0x00002430
        /*0238*/ 	.word	0x000000ff
        /*023c*/ 	.word	0x00018020
        /*0240*/ 	.short	0x010a
        /*0242*/ 	.byte	0x1c
	.zero		1


	//   ....[12]....
        /*0244*/ 	.word	0x00002500
        /*0248*/ 	.word	0x000000ff
        /*024c*/ 	.word	0x00018000
        /*0250*/ 	.short	0x0108
        /*0252*/ 	.byte	0x08
	.zero		1


	//   ....[13]....
        /*0254*/ 	.word	0x00002510
        /*0258*/ 	.word	0x000000ff
        /*025c*/ 	.word	0x00018020
        /*0260*/ 	.short	0x0108
        /*0262*/ 	.byte	0x08
	.zero		1


	//   ....[14]....
        /*0264*/ 	.word	0x00002560
        /*0268*/ 	.word	0x000000ff
        /*026c*/ 	.word	0x00018008
        /*0270*/ 	.short	0x0108
        /*0272*/ 	.byte	0x08
	.zero		1


	//   ....[15]....
        /*0274*/ 	.word	0x00002570
        /*0278*/ 	.word	0x000000ff
        /*027c*/ 	.word	0x00018028
        /*0280*/ 	.short	0x0108
        /*0282*/ 	.byte	0x08
	.zero		1


	//   ....[16]....
        /*0284*/ 	.word	0x000025c0
        /*0288*/ 	.word	0x000000ff
        /*028c*/ 	.word	0x00018010
        /*0290*/ 	.short	0x0108
        /*0292*/ 	.byte	0x08
	.zero		1


	//   ....[17]....
        /*0294*/ 	.word	0x000025d0
        /*0298*/ 	.word	0x000000ff
        /*029c*/ 	.word	0x00018030
        /*02a0*/ 	.short	0x0108
        /*02a2*/ 	.byte	0x08
	.zero		1


	//   ....[18]....
        /*02a4*/ 	.word	0x00002620
        /*02a8*/ 	.word	0x000000ff
        /*02ac*/ 	.word	0x00018018
        /*02b0*/ 	.short	0x0108
        /*02b2*/ 	.byte	0x08
	.zero		1


	//   ....[19]....
        /*02b4*/ 	.word	0x00002630
        /*02b8*/ 	.word	0x000000ff
        /*02bc*/ 	.word	0x00018038
        /*02c0*/ 	.short	0x0108
        /*02c2*/ 	.byte	0x08
	.zero		1


	//   ....[20]....
        /*02c4*/ 	.word	0x00002d60
        /*02c8*/ 	.word	0x000000ff
        /*02cc*/ 	.word	0x00018000
        /*02d0*/ 	.short	0x010a
        /*02d2*/ 	.byte	0x08
	.zero		1


	//   ....[21]....
        /*02d4*/ 	.word	0x00002d90
        /*02d8*/ 	.word	0x000000ff
        /*02dc*/ 	.word	0x00018020
        /*02e0*/ 	.short	0x010a
        /*02e2*/ 	.byte	0x08
	.zero		1


	//   ....[22]....
        /*02e4*/ 	.word	0x00002dc0
        /*02e8*/ 	.word	0x000000ff
        /*02ec*/ 	.word	0x00018000
        /*02f0*/ 	.short	0x010a
        /*02f2*/ 	.byte	0x1c
	.zero		1


	//   ....[23]....
        /*02f4*/ 	.word	0x00002df0
        /*02f8*/ 	.word	0x000000ff
        /*02fc*/ 	.word	0x00018020
        /*0300*/ 	.short	0x010a
        /*0302*/ 	.byte	0x1c
	.zero		1


	//----- nvinfo : EIATTR_NUM_MBARRIERS
	.align		4
.L_48:
        /*0304*/ 	.byte	0x03, 0x38
        /*0306*/ 	.short	0x0008


	//----- nvinfo : EIATTR_EXIT_INSTR_OFFSETS
	.align		4
        /*0308*/ 	.byte	0x04, 0x1c
        /*030a*/ 	.short	(.L_50 - .L_49)


	//   ....[0]....
.L_49:
        /*030c*/ 	.word	0x00002d50


	//----- nvinfo : EIATTR_REQNTID
	.align		4
.L_50:
        /*0310*/ 	.byte	0x04, 0x10
        /*0312*/ 	.short	(.L_52 - .L_51)
.L_51:
        /*0314*/ 	.word	0x00000080
        /*0318*/ 	.word	0x00000001
        /*031c*/ 	.word	0x00000001


	//----- nvinfo : EIATTR_CRS_STACK_SIZE
	.align		4
.L_52:
        /*0320*/ 	.byte	0x04, 0x1e
        /*0322*/ 	.short	(.L_54 - .L_53)
.L_53:
        /*0324*/ 	.word	0x00000000


	//----- nvinfo : EIATTR_CBANK_PARAM_SIZE
	.align		4
.L_54:
        /*0328*/ 	.byte	0x03, 0x19
        /*032a*/ 	.short	0x0050


	//----- nvinfo : EIATTR_PARAM_CBANK
	.align		4
        /*032c*/ 	.byte	0x04, 0x0a
        /*032e*/ 	.short	(.L_56 - .L_55)
	.align		4
.L_55:
        /*0330*/ 	.word	index@(.nv.constant0.gluon_tcgen05)
        /*0334*/ 	.short	0x0380
        /*0336*/ 	.short	0x0050


	//----- nvinfo : EIATTR_SW_WAR
	.align		4
.L_56:
        /*0338*/ 	.byte	0x04, 0x36
        /*033a*/ 	.short	(.L_58 - .L_57)
.L_57:
        /*033c*/ 	.word	0x00000008
.L_58:


//--------------------- .nv.compat                --------------------------
	.section	.nv.compat,"",@"SHT_CUDA_COMPAT_INFO"
	.align	4
        /*0000*/ 	.byte	0x02, 0x02, 0x02, 0x00, 0x02, 0x05, 0x05, 0x00, 0x02, 0x03, 0x03, 0x00, 0x02, 0x06, 0x01, 0x00


//--------------------- .nv.callgraph             --------------------------
	.section	.nv.callgraph,"",@"SHT_CUDA_CALLGRAPH"
	.align	4
	.sectionentsize	8
	.align		4
        /*0000*/ 	.word	0x00000000
	.align		4
        /*0004*/ 	.word	0xffffffff
	.align		4
        /*0008*/ 	.word	0x00000000
	.align		4
        /*000c*/ 	.word	0xfffffffe
	.align		4
        /*0010*/ 	.word	0x00000000
	.align		4
        /*0014*/ 	.word	0xfffffffd
	.align		4
        /*0018*/ 	.word	0x00000000
	.align		4
        /*001c*/ 	.word	0xfffffffc


//--------------------- .text.gluon_tcgen05       --------------------------
	.section	.text.gluon_tcgen05,"ax",@progbits
	.align	128
        .global         gluon_tcgen05
        .type           gluon_tcgen05,@function
        .size           gluon_tcgen05,(.L_x_85 - gluon_tcgen05)
        .other          gluon_tcgen05,@"STO_CUDA_ENTRY STV_DEFAULT"
gluon_tcgen05:
.text.gluon_tcgen05:
[----:B------:R-:W1:Y:S01]  /*0000*/  LDC R1, c[0x0][0x37c] ;  /* 0x0000df00ff017b82 */ /* 0x000e620000000800 */
[----:B------:R-:W2:Y:S02]  /*0010*/  S2R R0, SR_TID.X ;  /* 0x0000000000007919 */ /* 0x000ea40000002100 */
[----:B--2---:R-:W-:-:S13]  /*0020*/  ISETP.GE.U32.AND P2, PT, R0, 0x20, PT ;  /* 0x000000200000780c */ /* 0x004fda0003f46070 */
[----:B------:R-:W-:Y:S05]  /*0030*/  @P2 BRA `(.L_x_0) ;  /* 0x0000000000b82947 */ /* 0x000fea0003800000 */
[----:B------:R-:W2:Y:S01]  /*0040*/  S2UR UR6, SR_CgaCtaId ;  /* 0x00000000000679c3 */ /* 0x000ea20000008800 */
[----:B------:R-:W-:Y:S01]  /*0050*/  NOP ;  /* 0x0000000000007918 */ /* 0x000fe20000000000 */
[----:B------:R-:W-:Y:S02]  /*0060*/  UMOV UR4, 0x40 ;  /* 0x0000004000047882 */ /* 0x000fe40000000000 */
[----:B--2---:R-:W-:-:S09]  /*0070*/  ULEA UR4, UR6, UR4, 0x18 ;  /* 0x0000000406047291 */ /* 0x004fd2000f8ec0ff */
[----:B------:R-:W2:Y:S01]  /*0080*/  LDS.U8 R2, [UR4] ;  /* 0x00000004ff027984 */ /* 0x000ea20008000000 */
[----:B------:R-:W-:Y:S02]  /*0090*/  UMOV UR4, 0x400 ;  /* 0x0000040000047882 */ /* 0x000fe40000000000 */
[----:B------:R-:W-:Y:S01]  /*00a0*/  ULEA UR4, UR6, UR4, 0x18 ;  /* 0x0000000406047291 */ /* 0x000fe2000f8ec0ff */
[----:B--2---:R-:W-:-:S13]  /*00b0*/  ISETP.NE.AND P0, PT, R2, RZ, PT ;  /* 0x000000ff0200720c */ /* 0x004fda0003f05270 */
[----:B------:R-:W-:Y:S05]  /*00c0*/  @P0 BRA `(.L_x_1) ;  /* 0x00000000007c0947 */ /* 0x000fea0003800000 */
[----:B------:R-:W-:-:S13]  /*00d0*/  ELECT P0, URZ, PT ;  /* 0x0000000000ff782f */ /* 0x000fda0003800000 */
[----:B------:R-:W-:Y:S05]  /*00e0*/  @!P0 BRA `(.L_x_2) ;  /* 0x0000000000848947 */ /* 0x000fea0003800000 */
[----:B------:R-:W-:Y:S01]  /*00f0*/  UMOV UR5, 0x2 ;  /* 0x0000000200057882 */ /* 0x000fe20000000000 */
[----:B------:R-:W-:Y:S02]  /*0100*/  IMAD.MOV.U32 R5, RZ, RZ, 0x1 ;  /* 0x00000001ff057424 */ /* 0x000fe400078e00ff */
[----:B------:R-:W-:Y:S02]  /*0110*/  IMAD.MOV.U32 R3, RZ, RZ, 0x3 ;  /* 0x00000003ff037424 */ /* 0x000fe400078e00ff */
[----:B------:R-:W-:Y:S04]  /*0120*/  DEPBAR.LE SB2, 0x36 ;  /* 0x0000ad800000791a */ /* 0x000fe80000000000 */
[----:B------:R-:W2:Y:S02]  /*0130*/  UTCATOMSWS.FIND_AND_SET.ALIGN UP0, UR5, UR5 ;  /* 0x00000005000575e3 */ /* 0x000ea40008000800 */
[----:B--2---:R-:W-:-:S04]  /*0140*/  PLOP3.LUT P0, PT, PT, PT, UP0, 0x80, 0x8 ;  /* 0x000000000008781c */ /* 0x004fc80003f0f008 */
[----:B------:R-:W-:-:S04]  /*0150*/  SEL R2, RZ, 0xffffffff, !P0 ;  /* 0xffffffffff027807 */ /* 0x000fc80004000000 */
[----:B------:R-:W-:Y:S01]  /*0160*/  ISETP.NE.AND P0, PT, R2, RZ, PT ;  /* 0x000000ff0200720c */ /* 0x000fe20003f05270 */
[----:B------:R-:W-:-:S12]  /*0170*/  IMAD.U32 R2, RZ, RZ, UR5 ;  /* 0x00000005ff027e24 */ /* 0x000fd8000f8e00ff */
[----:B------:R-:W-:Y:S05]  /*0180*/  @P0 BRA `(.L_x_3) ;  /* 0x0000000000240947 */ /* 0x000fea0003800000 */
.L_x_4:
[----:B------:R-:W-:Y:S05]  /*0190*/  NANOSLEEP 0x64 ;  /* 0x000000640000795d */ /* 0x000fea0003800000 */
[----:B------:R-:W-:-:S05]  /*01a0*/  UMOV UR5, 0x2 ;  /* 0x0000000200057882 */ /* 0x000fca0000000000 */
[----:B------:R-:W-:Y:S04]  /*01b0*/  DEPBAR.LE SB2, 0x36 ;  /* 0x0000ad800000791a */ /* 0x000fe80000000000 */
[----:B------:R-:W2:Y:S02]  /*01c0*/  UTCATOMSWS.FIND_AND_SET.ALIGN UP0, UR5, UR5 ;  /* 0x00000005000575e3 */ /* 0x000ea40008000800 */
[----:B--2---:R-:W-:-:S04]  /*01d0*/  PLOP3.LUT P0, PT, PT, PT, UP0, 0x80, 0x8 ;  /* 0x000000000008781c */ /* 0x004fc80003f0f008 */
[----:B------:R-:W-:-:S04]  /*01e0*/  SEL R2, RZ, 0xffffffff, !P0 ;  /* 0xffffffffff027807 */ /* 0x000fc80004000000 */
[----:B------:R-:W-:Y:S01]  /*01f0*/  ISETP.NE.AND P0, PT, R2, RZ, PT ;  /* 0x000000ff0200720c */ /* 0x000fe20003f05270 */
[----:B------:R-:W-:-:S12]  /*0200*/  IMAD.U32 R2, RZ, RZ, UR5 ;  /* 0x00000005ff027e24 */ /* 0x000fd8000f8e00ff */
[----:B------:R-:W-:Y:S05]  /*0210*/  @!P0 BRA `(.L_x_4) ;  /* 0xfffffffc00dc8947 */ /* 0x000fea000383ffff */
.L_x_3:
[C---:B------:R-:W-:Y:S01]  /*0220*/  VIADD R4, R2.reuse, 0x10 ;  /* 0x0000001002047836 */ /* 0x040fe20000000000 */
[----:B------:R-:W-:Y:S01]  /*0230*/  UMOV UR5, 0x50 ;  /* 0x0000005000057882 */ /* 0x000fe20000000000 */
[----:B------:R-:W-:Y:S01]  /*0240*/  SHF.L.U32 R3, R3, R2, RZ ;  /* 0x0000000203037219 */ /* 0x000fe200000006ff */
[----:B------:R-:W-:Y:S01]  /*0250*/  ULEA UR5, UR6, UR5, 0x18 ;  /* 0x0000000506057291 */ /* 0x000fe2000f8ec0ff */
[----:B------:R-:W-:Y:S01]  /*0260*/  IMAD.SHL.U32 R2, R2, 0x20, RZ ;  /* 0x0000002002027824 */ /* 0x000fe200078e00ff */
[----:B------:R-:W-:-:S04]  /*0270*/  SHF.L.U32 R4, R5, R4, RZ ;  /* 0x0000000405047219 */ /* 0x000fc800000006ff */
[----:B------:R-:W-:-:S05]  /*0280*/  LOP3.LUT R3, R4, R3, RZ, 0xfc, !PT ;  /* 0x0000000304037212 */ /* 0x000fca00078efcff */
[----:B------:R2:W-:Y:S04]  /*0290*/  ATOMS.OR RZ, [UR5], R3 ;  /* 0x00000003ffff798c */ /* 0x0005e8000b000005 */
[----:B------:R2:W-:Y:S01]  /*02a0*/  STS [UR4], R2 ;  /* 0x00000002ff007988 */ /* 0x0005e20008000804 */
[----:B------:R-:W-:Y:S05]  /*02b0*/  BRA `(.L_x_2) ;  /* 0x0000000000107947 */ /* 0x000fea0003800000 */
.L_x_1:
[----:B------:R-:W-:Y:S01]  /*02c0*/  IMAD.MOV.U32 R3, RZ, RZ, -0x1 ;  /* 0xffffffffff037424 */ /* 0x000fe200078e00ff */
[----:B------:R-:W-:-:S04]  /*02d0*/  MOV R2, 0x300 ;  /* 0x0000030000027802 */ /* 0x000fc80000000f00 */
[----:B------:R2:W-:Y:S03]  /*02e0*/  STS [UR4], R3 ;  /* 0x00000003ff007988 */ /* 0x0005e60008000804 */
[----:B-12---:R-:W-:Y:S05]  /*02f0*/  CALL.REL.NOINC `($__internal_1_$__cuda_sm10x_tcgen05_guardrail_trap_phase_invalid_during_alloc) ;  /* 0x0000002800d47944 */ /* 0x006fea0003c00000 */
.L_x_2:
[----:B------:R-:W-:Y:S05]  /*0300*/  WARPSYNC.ALL ;  /* 0x0000000000007948 */ /* 0x000fea0003800000 */
[----:B------:R-:W-:Y:S01]  /*0310*/  NOP ;  /* 0x0000000000007918 */ /* 0x000fe20000000000 */
.L_x_0:
[----:B------:R-:W3:Y:S08]  /*0320*/  S2UR UR4, SR_CgaCtaId ;  /* 0x00000000000479c3 */ /* 0x000ef00000008800 */
[----:B------:R-:W-:Y:S01]  /*0330*/  BAR.SYNC.DEFER_BLOCKING 0x0 ;  /* 0x0000000000007b1d */ /* 0x000fe20000010000 */
[----:B------:R-:W-:-:S05]  /*0340*/  LOP3.LUT R68, R0, 0x7f, RZ, 0xc0, !PT ;  /* 0x0000007f00447812 */ /* 0x000fca00078ec0ff */
[----:B------:R-:W-:Y:S02]  /*0350*/  UMOV UR8, 0x400 ;  /* 0x0000040000087882 */ /* 0x000fe40000000000 */
[----:B--2---:R-:W2:Y:S08]  /*0360*/  LDC R3, c[0x0][0x398] ;  /* 0x0000e600ff037b82 */ /* 0x004eb00000000800 */
[----:B------:R-:W4:Y:S01]  /*0370*/  LDC R12, c[0x0][0x3a0] ;  /* 0x0000e800ff0c7b82 */ /* 0x000f220000000800 */
[----:B---3--:R-:W-:-:S07]  /*0380*/  ULEA UR8, UR4, UR8, 0x18 ;  /* 0x0000000804087291 */ /* 0x008fce000f8ec0ff */
[----:B------:R-:W3:Y:S02]  /*0390*/  S2UR UR9, SR_CTAID.Y ;  /* 0x00000000000979c3 */ /* 0x000ee40000002600 */
[----:B------:R-:W5:Y:S06]  /*03a0*/  LDS R4, [UR8] ;  /* 0x00000008ff047984 */ /* 0x000f6c0008000800 */
[----:B------:R-:W-:Y:S06]  /*03b0*/  BAR.SYNC.DEFER_BLOCKING 0x0 ;  /* 0x0000000000007b1d */ /* 0x000fec0000010000 */
[----:B------:R-:W-:Y:S05]  /*03c0*/  @P2 BRA `(.L_x_5) ;  /* 0x0000000000182947 */ /* 0x000fea0003800000 */
[----:B------:R-:W-:Y:S01]  /*03d0*/  ELECT P0, URZ, PT ;  /* 0x0000000000ff782f */ /* 0x000fe20003800000 */
[----:B------:R-:W-:Y:S01]  /*03e0*/  IMAD.MOV.U32 R2, RZ, RZ, 0x1 ;  /* 0x00000001ff027424 */ /* 0x000fe200078e00ff */
[----:B------:R-:W-:Y:S01]  /*03f0*/  UMOV UR5, 0x40 ;  /* 0x0000004000057882 */ /* 0x000fe20000000000 */
[----:B------:R-:W-:Y:S01]  /*0400*/  UVIRTCOUNT.DEALLOC.SMPOOL 0x80 ;  /* 0x000000800000784c */ /* 0x000fe20000000000 */
[----:B------:R-:W-:-:S09]  /*0410*/  ULEA UR5, UR4, UR5, 0x18 ;  /* 0x0000000504057291 */ /* 0x000fd2000f8ec0ff */
[----:B------:R5:W-:Y:S03]  /*0420*/  @P0 STS.U8 [UR5], R2 ;  /* 0x00000002ff000988 */ /* 0x000be60008000005 */
.L_x_5:
[----:B------:R-:W5:Y:S01]  /*0430*/  S2UR UR4, SR_CTAID.Z ;  /* 0x00000000000479c3 */ /* 0x000f620000002700 */
[----:B------:R-:W4:Y:S01]  /*0440*/  LDCU UR5, c[0x0][0x370] ;  /* 0x00006e00ff0577ac */ /* 0x000f220008000800 */
[C---:B------:R-:W-:Y:S01]  /*0450*/  ISETP.GE.U32.AND P0, PT, R68.reuse, 0x20, PT ;  /* 0x000000204400780c */ /* 0x040fe20003f06070 */
[----:B--2--5:R-:W-:Y:S01]  /*0460*/  VIADD R2, R3, 0xffffffff ;  /* 0xffffffff03027836 */ /* 0x024fe20000000000 */
[C---:B------:R-:W-:Y:S01]  /*0470*/  ISETP.NE.U32.AND P3, PT, R68.reuse, RZ, PT ;  /* 0x000000ff4400720c */ /* 0x040fe20003f65070 */
[----:B------:R-:W2:Y:S01]  /*0480*/  LDCU UR6, c[0x0][0x374] ;  /* 0x00006e80ff0677ac */ /* 0x000ea20008000800 */
[----:B------:R-:W-:Y:S01]  /*0490*/  LEA R13, R68, UR8, 0x2 ;  /* 0x00000008440d7c11 */ /* 0x000fe2000f8e10ff */
[----:B----4-:R-:W-:Y:S01]  /*04a0*/  VIADD R10, R12, 0xffffffff ;  /* 0xffffffff0c0a7836 */ /* 0x010fe20000000000 */
[----:B------:R-:W4:Y:S01]  /*04b0*/  S2UR UR7, SR_CTAID.X ;  /* 0x00000000000779c3 */ /* 0x000f220000002500 */
[----:B------:R-:W5:Y:S01]  /*04c0*/  LDCU.64 UR20, c[0x0][0x3c0] ;  /* 0x00007800ff1477ac */ /* 0x000f620008000a00 */
[----:B------:R-:W-:Y:S01]  /*04d0*/  R2UR UR23, R4 ;  /* 0x00000000041772ca */ /* 0x000fe200000e0000 */
[----:B------:R-:W-:Y:S04]  /*04e0*/  BSSY.RECONVERGENT B0, `(.L_x_6) ;  /* 0x0000011000007945 */ /* 0x000fe80003800200 */
[----:B------:R3:W-:Y:S01]  /*04f0*/  @!P0 STS [R13], RZ ;  /* 0x000000ff0d008388 */ /* 0x0007e20000000800 */
[----:B------:R-:W-:-:S03]  /*0500*/  NOP ;  /* 0x0000000000007918 */ /* 0x000fc60000000000 */
[----:B------:R3:W-:Y:S02]  /*0510*/  @!P3 STS [UR8+0x24], R2 ;  /* 0x00002402ff00b988 */ /* 0x0007e40008000808 */
[----:B--23--:R-:W-:Y:S02]  /*0520*/  UIMAD UR4, UR4, UR6, UR9 ;  /* 0x00000006040472a4 */ /* 0x00cfe4000f8e0209 */
[----:B------:R2:W-:Y:S02]  /*0530*/  @!P3 STS [UR8+0x20], R10 ;  /* 0x0000200aff00b988 */ /* 0x0005e40008000808 */
[----:B----4-:R-:W-:-:S04]  /*0540*/  UIMAD UR4, UR4, UR5, UR7 ;  /* 0x00000005040472a4 */ /* 0x010fc8000f8e0207 */
[----:B------:R-:W-:-:S04]  /*0550*/  UIMAD UR4, UR4, 0x180, URZ ;  /* 0x00000180040478a4 */ /* 0x000fc8000f8e02ff */
[----:B-----5:R-:W-:-:S04]  /*0560*/  UIADD3 UR24, UP0, UPT, UR4, UR20, URZ ;  /* 0x0000001404187290 */ /* 0x020fc8000ff1e0ff */
[----:B------:R-:W-:Y:S01]  /*0570*/  ULEA.HI.X.SX32 UR25, UR4, UR21, 0x1, UP0 ;  /* 0x0000001504197291 */ /* 0x000fe200080f0eff */
[----:B--2---:R-:W-:Y:S11]  /*0580*/  @P3 BRA `(.L_x_7) ;  /* 0x0000000000183947 */ /* 0x004ff60003800000 */
[----:B------:R-:W2:Y:S01]  /*0590*/  LDS R3, [UR8+0x8] ;  /* 0x00000808ff037984 */ /* 0x000ea20008000800 */
[----:B------:R-:W3:Y:S01]  /*05a0*/  LDC.64 R6, c[0x0][0x380] ;  /* 0x0000e000ff067b82 */ /* 0x000ee20000000a00 */
[----:B------:R-:W-:Y:S02]  /*05b0*/  IMAD.MOV.U32 R4, RZ, RZ, 0x70 ;  /* 0x00000070ff047424 */ /* 0x000fe400078e00ff */
[----:B---3--:R3:W-:Y:S03]  /*05c0*/  STS.64 [UR8], R6 ;  /* 0x00000006ff007988 */ /* 0x0087e60008000a08 */
[----:B--2---:R-:W-:-:S05]  /*05d0*/  LOP3.LUT R3, R3, 0x10, R4, 0xd8, !PT ;  /* 0x0000001003037812 */ /* 0x004fca00078ed804 */
[----:B------:R3:W-:Y:S02]  /*05e0*/  STS [UR8+0x8], R3 ;  /* 0x00000803ff007988 */ /* 0x0007e40008000808 */
.L_x_7:
[----:B------:R-:W-:Y:S05]  /*05f0*/  BSYNC.RECONVERGENT B0 ;  /* 0x0000000000007941 */ /* 0x000fea0003800200 */
.L_x_6:
[----:B------:R-:W-:Y:S04]  /*0600*/  BSSY.RECONVERGENT B0, `(.L_x_8) ;  /* 0x000000a000007945 */ /* 0x000fe80003800200 */
[----:B------:R-:W-:Y:S05]  /*0610*/  @P3 BRA `(.L_x_9) ;  /* 0x0000000000203947 */ /* 0x000fea0003800000 */
[----:B---3--:R-:W2:Y:S01]  /*0620*/  LDS R3, [UR8+0x34] ;  /* 0x00003408ff037984 */ /* 0x008ea20008000800 */
[----:B------:R-:W-:Y:S02]  /*0630*/  IMAD.MOV.U32 R4, RZ, RZ, 0x3f000000 ;  /* 0x3f000000ff047424 */ /* 0x000fe400078e00ff */
[----:B------:R-:W-:Y:S01]  /*0640*/  @!P3 IMAD.MOV.U32 R5, RZ, RZ, 0x7f ;  /* 0x0000007fff05b424 */ /* 0x000fe200078e00ff */
[----:B------:R-:W3:Y:S02]  /*0650*/  @!P3 LDS R6, [UR8+0x38] ;  /* 0x00003808ff06b984 */ /* 0x000ee40008000800 */
[----:B--2---:R-:W-:Y:S02]  /*0660*/  LOP3.LUT R3, R3, 0xff000000, R4, 0xb8, !PT ;  /* 0xff00000003037812 */ /* 0x004fe400078eb804 */
[----:B---3--:R-:W-:-:S03]  /*0670*/  @!P3 LOP3.LUT R4, R6, 0xff, R5, 0xb8, !PT ;  /* 0x000000ff0604b812 */ /* 0x008fc600078eb805 */
[----:B------:R2:W-:Y:S04]  /*0680*/  STS [UR8+0x34], R3 ;  /* 0x00003403ff007988 */ /* 0x0005e80008000808 */
[----:B------:R2:W-:Y:S02]  /*0690*/  @!P3 STS [UR8+0x38], R4 ;  /* 0x00003804ff00b988 */ /* 0x0005e40008000808 */
.L_x_9:
[----:B------:R-:W-:Y:S05]  /*06a0*/  BSYNC.RECONVERGENT B0 ;  /* 0x0000000000007941 */ /* 0x000fea0003800200 */
.L_x_8:
[----:B------:R-:W-:Y:S04]  /*06b0*/  BSSY.RECONVERGENT B0, `(.L_x_10) ;  /* 0x000000e000007945 */ /* 0x000fe80003800200 */
[----:B------:R-:W-:Y:S05]  /*06c0*/  @P3 BRA `(.L_x_11) ;  /* 0x0000000000303947 */ /* 0x000fea0003800000 */
[----:B--2---:R-:W2:Y:S01]  /*06d0*/  LDS R4, [UR8+0x34] ;  /* 0x00003408ff047984 */ /* 0x004ea20008000800 */
[----:B------:R-:W4:Y:S03]  /*06e0*/  LDC.64 R8, c[0x0][0x3a8] ;  /* 0x0000ea00ff087b82 */ /* 0x000f260000000a00 */
[----:B---3--:R-:W3:Y:S01]  /*06f0*/  LDS R3, [UR8+0x1c] ;  /* 0x00001c08ff037984 */ /* 0x008ee20008000800 */
[C---:B----4-:R-:W-:Y:S01]  /*0700*/  SHF.L.U64.HI R6, R8.reuse, 0x1, R9 ;  /* 0x0000000108067819 */ /* 0x050fe20000010209 */
[----:B------:R-:W-:-:S03]  /*0710*/  IMAD.SHL.U32 R5, R8, 0x2, RZ ;  /* 0x0000000208057824 */ /* 0x000fc600078e00ff */
[--C-:B------:R-:W-:Y:S02]  /*0720*/  SHF.R.U32.HI R8, RZ, 0x4, R6.reuse ;  /* 0x00000004ff087819 */ /* 0x100fe40000011606 */
[----:B------:R-:W-:-:S05]  /*0730*/  SHF.R.U64 R5, R5, 0x4, R6 ;  /* 0x0000000405057819 */ /* 0x000fca0000001206 */
[----:B------:R4:W-:Y:S01]  /*0740*/  STS [UR8+0xc], R5 ;  /* 0x00000c05ff007988 */ /* 0x0009e20008000808 */
[----:B--2---:R-:W-:Y:S02]  /*0750*/  LOP3.LUT R4, R4, 0x7, RZ, 0xb8, !PT ;  /* 0x0000000704047812 */ /* 0x004fe400078eb8ff */
[----:B---3--:R-:W-:-:S03]  /*0760*/  LOP3.LUT R3, R3, 0xf, R8, 0xb8, !PT ;  /* 0x0000000f03037812 */ /* 0x008fc600078eb808 */
[----:B------:R4:W-:Y:S04]  /*0770*/  STS [UR8+0x34], R4 ;  /* 0x00003404ff007988 */ /* 0x0009e80008000808 */
[----:B------:R4:W-:Y:S02]  /*0780*/  STS [UR8+0x1c], R3 ;  /* 0x00001c03ff007988 */ /* 0x0009e40008000808 */
.L_x_11:
[----:B------:R-:W-:Y:S05]  /*0790*/  BSYNC.RECONVERGENT B0 ;  /* 0x0000000000007941 */ /* 0x000fea0003800200 */
.L_x_10:
[----:B------:R-:W-:Y:S04]  /*07a0*/  BSSY.RECONVERGENT B1, `(.L_x_12) ;  /* 0x000001a000017945 */ /* 0x000fe80003800200 */
[----:B------:R-:W-:Y:S04]  /*07b0*/  BSSY.RELIABLE B0, `(.L_x_13) ;  /* 0x0000015000007945 */ /* 0x000fe80003800100 */
[----:B------:R-:W-:Y:S05]  /*07c0*/  @P3 BRA `(.L_x_14) ;  /* 0x0000000000203947 */ /* 0x000fea0003800000 */
[----:B--234-:R-:W2:Y:S02]  /*07d0*/  LDS R3, [UR8+0x34] ;  /* 0x00003408ff037984 */ /* 0x01cea40008000800 */
[----:B--2---:R-:W-:-:S05]  /*07e0*/  LOP3.LUT R3, R3, 0x38, RZ, 0xb8, !PT ;  /* 0x0000003803037812 */ /* 0x004fca00078eb8ff */
[----:B------:R2:W-:Y:S01]  /*07f0*/  STS [UR8+0x34], R3 ;  /* 0x00003403ff007988 */ /* 0x0005e20008000808 */
[----:B------:R-:W-:Y:S05]  /*0800*/  @P3 BRA `(.L_x_15) ;  /* 0x0000000000203947 */ /* 0x000fea0003800000 */
[----:B--2---:R-:W2:Y:S01]  /*0810*/  LDS R3, [UR8+0x8] ;  /* 0x00000808ff037984 */ /* 0x004ea20008000800 */
[----:B------:R-:W-:-:S05]  /*0820*/  IMAD.MOV.U32 R4, RZ, RZ, 0x780 ;  /* 0x00000780ff047424 */ /* 0x000fca00078e00ff */
[----:B--2---:R-:W-:-:S05]  /*0830*/  LOP3.LUT R3, R3, 0x500, R4, 0xd8, !PT ;  /* 0x0000050003037812 */ /* 0x004fca00078ed804 */
[----:B------:R5:W-:Y:S02]  /*0840*/  STS [UR8+0x8], R3 ;  /* 0x00000803ff007988 */ /* 0x000be40008000808 */
.L_x_14:
[----:B------:R-:W-:Y:S05]  /*0850*/  @P3 BRA `(.L_x_16) ;  /* 0x0000000000283947 */ /* 0x000fea0003800000 */
[----:B--2345:R-:W2:Y:S02]  /*0860*/  LDS R3, [UR8+0x8] ;  /* 0x00000808ff037984 */ /* 0x03cea40008000800 */
[----:B--2---:R-:W-:-:S05]  /*0870*/  LOP3.LUT R3, R3, 0x1800, RZ, 0xb8, !PT ;  /* 0x0000180003037812 */ /* 0x004fca00078eb8ff */
[----:B------:R3:W-:Y:S02]  /*0880*/  STS [UR8+0x8], R3 ;  /* 0x00000803ff007988 */ /* 0x0007e40008000808 */
.L_x_15:
[----:B------:R-:W-:Y:S05]  /*0890*/  @P3 BREAK.RELIABLE B0 ;  /* 0x0000000000003942 */ /* 0x000fea0003800100 */
[----:B------:R-:W-:Y:S05]  /*08a0*/  @P3 BRA `(.L_x_17) ;  /* 0x0000000000243947 */ /* 0x000fea0003800000 */
[----:B------:R-:W4:Y:S01]  /*08b0*/  LDS R4, [UR8+0x8] ;  /* 0x00000808ff047984 */ /* 0x000f220008000800 */
[----:B--23--:R-:W-:-:S05]  /*08c0*/  IMAD.MOV.U32 R3, RZ, RZ, 0x6000 ;  /* 0x00006000ff037424 */ /* 0x00cfca00078e00ff */
[----:B----4-:R-:W-:-:S04]  /*08d0*/  LOP3.LUT R3, R4, 0x6000, R3, 0xd8, !PT ;  /* 0x0000600004037812 */ /* 0x010fc800078ed803 */
[----:B------:R-:W-:-:S05]  /*08e0*/  LOP3.LUT R3, R3, 0x400000, RZ, 0xb8, !PT ;  /* 0x0040000003037812 */ /* 0x000fca00078eb8ff */
[----:B------:R2:W-:Y:S02]  /*08f0*/  STS [UR8+0x8], R3 ;  /* 0x00000803ff007988 */ /* 0x0005e40008000808 */
.L_x_16:
[----:B------:R-:W-:Y:S05]  /*0900*/  BSYNC.RELIABLE B0 ;  /* 0x0000000000007941 */ /* 0x000fea0003800100 */
.L_x_13:
[----:B--2345:R-:W2:Y:S02]  /*0910*/  @!P3 LDS R3, [UR8+0x8] ;  /* 0x00000808ff03b984 */ /* 0x03cea40008000800 */
[----:B--2---:R-:W-:-:S05]  /*0920*/  @!P3 LOP3.LUT R3, R3, 0x8000, RZ, 0xb8, !PT ;  /* 0x000080000303b812 */ /* 0x004fca00078eb8ff */
[----:B------:R4:W-:Y:S02]  /*0930*/  @!P3 STS [UR8+0x8], R3 ;  /* 0x00000803ff00b988 */ /* 0x0009e40008000808 */
.L_x_17:
[----:B------:R-:W-:Y:S05]  /*0940*/  BSYNC.RECONVERGENT B1 ;  /* 0x0000000000017941 */ /* 0x000fea0003800200 */
.L_x_12:
[----:B------:R-:W-:Y:S05]  /*0950*/  WARPSYNC.ALL ;  /* 0x0000000000007948 */ /* 0x000fea0003800000 */
[----:B------:R-:W-:Y:S01]  /*0960*/  NOP ;  /* 0x0000000000007918 */ /* 0x000fe20000000000 */
[----:B------:R-:W5:Y:S02]  /*0970*/  LDC R6, c[0x0][0x39c] ;  /* 0x0000e700ff067b82 */ /* 0x000f640000000800 */
[----:B-----5:R-:W-:Y:S01]  /*0980*/  VIADD R6, R6, 0xffffffff ;  /* 0xffffffff06067836 */ /* 0x020fe20000000000 */
[----:B------:R-:W-:Y:S06]  /*0990*/  @P0 BRA `(.L_x_18) ;  /* 0x0000000000300947 */ /* 0x000fec0003800000 */
[----:B--234-:R-:W2:Y:S01]  /*09a0*/  S2R R3, SR_LANEID ;  /* 0x0000000000037919 */ /* 0x01cea20000000000 */
[----:B------:R-:W-:Y:S05]  /*09b0*/  WARPSYNC.ALL ;  /* 0x0000000000007948 */ /* 0x000fea0003800000 */
[----:B------:R-:W-:Y:S01]  /*09c0*/  NOP ;  /* 0x0000000000007918 */ /* 0x000fe20000000000 */
[----:B--2---:R-:W-:-:S05]  /*09d0*/  IMAD.SHL.U32 R3, R3, 0x4, RZ ;  /* 0x0000000403037824 */ /* 0x004fca00078e00ff */
[----:B------:R-:W2:Y:S01]  /*09e0*/  LDS R7, [R3+UR8] ;  /* 0x0000000803077984 */ /* 0x000ea20008000800 */
[----:B------:R-:W-:-:S05]  /*09f0*/  IADD3 R4, P1, PT, R3, UR24, RZ ;  /* 0x0000001803047c10 */ /* 0x000fca000ff3e0ff */
[----:B------:R-:W-:-:S05]  /*0a00*/  IMAD.X R5, RZ, RZ, UR25, P1 ;  /* 0x00000019ff057e24 */ /* 0x000fca00088e06ff */
[----:B--2---:R5:W2:Y:S01]  /*0a10*/  ATOMG.E.EXCH.STRONG.GPU PT, RZ, [R4], R7 ;  /* 0x0000000704ff73a8 */ /* 0x004aa200041ee100 */
[----:B------:R-:W-:-:S04]  /*0a20*/  DEPBAR {5,4,3,2,1,0} ;  /* 0x0000003f0000791a */ /* 0x000fc80000000000 */
[----:B------:R-:W3:Y:S02]  /*0a30*/  CCTL.E.C.LDCU.IV.DEEP [UR24] ;  /* 0x0000000018007540 */ /* 0x000ee40009c08000 */
[----:B---3--:R5:W-:Y:S01]  /*0a40*/  UTMACCTL.IV [UR24] ;  /* 0x00000000180079b9 */ /* 0x008be20008000000 */
[----:B------:R-:W-:Y:S01]  /*0a50*/  NOP ;  /* 0x0000000000007918 */ /* 0x000fe20000000000 */
.L_x_18:
[----:B------:R-:W-:Y:S05]  /*0a60*/  @P0 BRA `(.L_x_19) ;  /* 0x00000000000c0947 */ /* 0x000fea0003800000 */
[----:B------:R0:W-:Y:S01]  /*0a70*/  UTMACMDFLUSH ;  /* 0x00000000000079b7 */ /* 0x0001e20000000000 */
[----:B------:R-:W-:Y:S05]  /*0a80*/  @P0 BRA `(.L_x_19) ;  /* 0x0000000000040947 */ /* 0x000fea0003800000 */
[----:B------:R-:W-:-:S04]  /*0a90*/  DEPBAR.LE SB0, 0x0 ;  /* 0x000080000000791a */ /* 0x000fc80000000000 */
.L_x_19:
[----:B------:R-:W-:Y:S05]  /*0aa0*/  WARPSYNC.ALL ;  /* 0x0000000000007948 */ /* 0x000fea0003800000 */
[----:B------:R-:W-:Y:S01]  /*0ab0*/  NOP ;  /* 0x0000000000007918 */ /* 0x000fe20000000000 */
[----:B--2---:R-:W-:Y:S06]  /*0ac0*/  BAR.SYNC.DEFER_BLOCKING 0x0 ;  /* 0x0000000000007b1d */ /* 0x004fec0000010000 */
[----:B------:R-:W-:Y:S02]  /*0ad0*/  BSSY.RECONVERGENT B1, `(.L_x_20) ;  /* 0x000000b000017945 */ /* 0x000fe40003800200 */
[----:B------:R-:W-:Y:S06]  /*0ae0*/  BAR.SYNC.DEFER_BLOCKING 0x0 ;  /* 0x0000000000007b1d */ /* 0x000fec0000010000 */
[----:B------:R2:W-:Y:S01]  /*0af0*/  @!P0 STS [R13], RZ ;  /* 0x000000ff0d008388 */ /* 0x0005e20000000800 */
[----:B------:R-:W-:Y:S01]  /*0b00*/  NOP ;  /* 0x0000000000007918 */ /* 0x000fe20000000000 */
[----:B------:R-:W-:Y:S05]  /*0b10*/  @P3 BRA `(.L_x_21) ;  /* 0x0000000000183947 */ /* 0x000fea0003800000 */
[----:B---34-:R-:W3:Y:S01]  /*0b20*/  LDS R3, [UR8+0x8] ;  /* 0x00000808ff037984 */ /* 0x018ee20008000800 */
[----:B------:R-:W4:Y:S01]  /*0b30*/  LDC.64 R8, c[0x0][0x388] ;  /* 0x0000e200ff087b82 */ /* 0x000f220000000a00 */
[----:B-----5:R-:W-:Y:S02]  /*0b40*/  IMAD.MOV.U32 R4, RZ, RZ, 0x70 ;  /* 0x00000070ff047424 */ /* 0x020fe400078e00ff */
[----:B----4-:R4:W-:Y:S03]  /*0b50*/  STS.64 [UR8], R8 ;  /* 0x00000008ff007988 */ /* 0x0109e60008000a08 */
[----:B---3--:R-:W-:-:S05]  /*0b60*/  LOP3.LUT R3, R3, 0x10, R4, 0xd8, !PT ;  /* 0x0000001003037812 */ /* 0x008fca00078ed804 */
[----:B------:R4:W-:Y:S02]  /*0b70*/  STS [UR8+0x8], R3 ;  /* 0x00000803ff007988 */ /* 0x0009e40008000808 */
.L_x_21:
[----:B-----5:R-:W-:Y:S05]  /*0b80*/  BSYNC.RECONVERGENT B1 ;  /* 0x0000000000017941 */ /* 0x020fea0003800200 */
.L_x_20:
[----:B------:R-:W-:Y:S04]  /*0b90*/  BSSY.RECONVERGENT B1, `(.L_x_22) ;  /* 0x000000a000017945 */ /* 0x000fe80003800200 */
[----:B------:R-:W-:Y:S05]  /*0ba0*/  @P3 BRA `(.L_x_23) ;  /* 0x0000000000203947 */ /* 0x000fea0003800000 */
[----:B---34-:R-:W3:Y:S01]  /*0bb0*/  LDS R3, [UR8+0x34] ;  /* 0x00003408ff037984 */ /* 0x018ee20008000800 */
[----:B------:R-:W-:Y:S02]  /*0bc0*/  IMAD.MOV.U32 R8, RZ, RZ, 0x3f000000 ;  /* 0x3f000000ff087424 */ /* 0x000fe400078e00ff */
[----:B------:R-:W-:Y:S01]  /*0bd0*/  @!P3 IMAD.MOV.U32 R4, RZ, RZ, 0x3f ;  /* 0x0000003fff04b424 */ /* 0x000fe200078e00ff */
[----:B------:R-:W4:Y:S02]  /*0be0*/  @!P3 LDS R5, [UR8+0x38] ;  /* 0x00003808ff05b984 */ /* 0x000f240008000800 */
[----:B---3--:R-:W-:Y:S02]  /*0bf0*/  LOP3.LUT R3, R3, 0xff000000, R8, 0xb8, !PT ;  /* 0xff00000003037812 */ /* 0x008fe400078eb808 */
[----:B----4-:R-:W-:-:S03]  /*0c00*/  @!P3 LOP3.LUT R4, R5, 0xff, R4, 0xb8, !PT ;  /* 0x000000ff0504b812 */ /* 0x010fc600078eb804 */
[----:B------:R5:W-:Y:S04]  /*0c10*/  STS [UR8+0x34], R3 ;  /* 0x00003403ff007988 */ /* 0x000be80008000808 */
[----:B------:R5:W-:Y:S02]  /*0c20*/  @!P3 STS [UR8+0x38], R4 ;  /* 0x00003804ff00b988 */ /* 0x000be40008000808 */
.L_x_23:
[----:B------:R-:W-:Y:S05]  /*0c30*/  BSYNC.RECONVERGENT B1 ;  /* 0x0000000000017941 */ /* 0x000fea0003800200 */
.L_x_22:
[----:B------:R-:W-:Y:S04]  /*0c40*/  BSSY.RECONVERGENT B1, `(.L_x_24) ;  /* 0x0000004000017945 */ /* 0x000fe80003800200 */
[----:B------:R-:W-:Y:S05]  /*0c50*/  @P3 BRA `(.L_x_25) ;  /* 0x0000000000083947 */ /* 0x000fea0003800000 */
[----:B------:R2:W-:Y:S04]  /*0c60*/  STS [UR8+0x24], R10 ;  /* 0x0000240aff007988 */ /* 0x0005e80008000808 */
[----:B------:R2:W-:Y:S02]  /*0c70*/  STS [UR8+0x20], R6 ;  /* 0x00002006ff007988 */ /* 0x0005e40008000808 */
.L_x_25:
[----:B------:R-:W-:Y:S05]  /*0c80*/  BSYNC.RECONVERGENT B1 ;  /* 0x0000000000017941 */ /* 0x000fea0003800200 */
.L_x_24:
[----:B------:R-:W-:Y:S04]  /*0c90*/  BSSY.RECONVERGENT B1, `(.L_x_26) ;  /* 0x000000e000017945 */ /* 0x000fe80003800200 */
[----:B------:R-:W-:Y:S05]  /*0ca0*/  @P3 BRA `(.L_x_27) ;  /* 0x0000000000303947 */ /* 0x000fea0003800000 */
[----:B-----5:R-:W5:Y:S01]  /*0cb0*/  LDS R4, [UR8+0x34] ;  /* 0x00003408ff047984 */ /* 0x020f620008000800 */
[----:B--2---:R-:W2:Y:S03]  /*0cc0*/  LDC.64 R10, c[0x0][0x3b0] ;  /* 0x0000ec00ff0a7b82 */ /* 0x004ea60000000a00 */
[----:B---34-:R-:W3:Y:S01]  /*0cd0*/  LDS R3, [UR8+0x1c] ;  /* 0x00001c08ff037984 */ /* 0x018ee20008000800 */
[C---:B--2---:R-:W-:Y:S01]  /*0ce0*/  SHF.L.U64.HI R8, R10.reuse, 0x1, R11 ;  /* 0x000000010a087819 */ /* 0x044fe2000001020b */
[----:B------:R-:W-:-:S03]  /*0cf0*/  IMAD.SHL.U32 R5, R10, 0x2, RZ ;  /* 0x000000020a057824 */ /* 0x000fc600078e00ff */
[--C-:B------:R-:W-:Y:S02]  /*0d00*/  SHF.R.U32.HI R10, RZ, 0x4, R8.reuse ;  /* 0x00000004ff0a7819 */ /* 0x100fe40000011608 */
[----:B------:R-:W-:-:S05]  /*0d10*/  SHF.R.U64 R5, R5, 0x4, R8 ;  /* 0x0000000405057819 */ /* 0x000fca0000001208 */
[----:B------:R2:W-:Y:S01]  /*0d20*/  STS [UR8+0xc], R5 ;  /* 0x00000c05ff007988 */ /* 0x0005e20008000808 */
[----:B-----5:R-:W-:Y:S02]  /*0d30*/  LOP3.LUT R4, R4, 0x7, RZ, 0xb8, !PT ;  /* 0x0000000704047812 */ /* 0x020fe400078eb8ff */
[----:B---3--:R-:W-:-:S03]  /*0d40*/  LOP3.LUT R3, R3, 0xf, R10, 0xb8, !PT ;  /* 0x0000000f03037812 */ /* 0x008fc600078eb80a */
[----:B------:R2:W-:Y:S04]  /*0d50*/  STS [UR8+0x34], R4 ;  /* 0x00003404ff007988 */ /* 0x0005e80008000808 */
[----:B------:R2:W-:Y:S02]  /*0d60*/  STS [UR8+0x1c], R3 ;  /* 0x00001c03ff007988 */ /* 0x0005e40008000808 */
.L_x_27:
[----:B------:R-:W-:Y:S05]  /*0d70*/  BSYNC.RECONVERGENT B1 ;  /* 0x0000000000017941 */ /* 0x000fea0003800200 */
.L_x_26:
[----:B------:R-:W-:Y:S04]  /*0d80*/  BSSY.RECONVERGENT B2, `(.L_x_28) ;  /* 0x000001a000027945 */ /* 0x000fe80003800200 */
[----:B------:R-:W-:Y:S04]  /*0d90*/  BSSY.RELIABLE B1, `(.L_x_29) ;  /* 0x0000015000017945 */ /* 0x000fe80003800100 */
[----:B------:R-:W-:Y:S05]  /*0da0*/  @P3 BRA `(.L_x_30) ;  /* 0x0000000000203947 */ /* 0x000fea0003800000 */
[----:B--2345:R-:W2:Y:S02]  /*0db0*/  LDS R3, [UR8+0x34] ;  /* 0x00003408ff037984 */ /* 0x03cea40008000800 */
[----:B--2---:R-:W-:-:S05]  /*0dc0*/  LOP3.LUT R3, R3, 0x38, RZ, 0xb8, !PT ;  /* 0x0000003803037812 */ /* 0x004fca00078eb8ff */
[----:B------:R2:W-:Y:S01]  /*0dd0*/  STS [UR8+0x34], R3 ;  /* 0x00003403ff007988 */ /* 0x0005e20008000808 */
[----:B------:R-:W-:Y:S05]  /*0de0*/  @P3 BRA `(.L_x_31) ;  /* 0x0000000000203947 */ /* 0x000fea0003800000 */
[----:B--2---:R-:W2:Y:S01]  /*0df0*/  LDS R3, [UR8+0x8] ;  /* 0x00000808ff037984 */ /* 0x004ea20008000800 */
[----:B------:R-:W-:-:S05]  /*0e00*/  IMAD.MOV.U32 R4, RZ, RZ, 0x780 ;  /* 0x00000780ff047424 */ /* 0x000fca00078e00ff */
[----:B--2---:R-:W-:-:S05]  /*0e10*/  LOP3.LUT R3, R3, 0x500, R4, 0xd8, !PT ;  /* 0x0000050003037812 */ /* 0x004fca00078ed804 */
[----:B------:R2:W-:Y:S02]  /*0e20*/  STS [UR8+0x8], R3 ;  /* 0x00000803ff007988 */ /* 0x0005e40008000808 */
.L_x_30:
[----:B------:R-:W-:Y:S05]  /*0e30*/  @P3 BRA `(.L_x_32) ;  /* 0x0000000000283947 */ /* 0x000fea0003800000 */
[----:B--2345:R-:W2:Y:S02]  /*0e40*/  LDS R3, [UR8+0x8] ;  /* 0x00000808ff037984 */ /* 0x03cea40008000800 */
[----:B--2---:R-:W-:-:S05]  /*0e50*/  LOP3.LUT R3, R3, 0x1800, RZ, 0xb8, !PT ;  /* 0x0000180003037812 */ /* 0x004fca00078eb8ff */
[----:B------:R3:W-:Y:S02]  /*0e60*/  STS [UR8+0x8], R3 ;  /* 0x00000803ff007988 */ /* 0x0007e40008000808 */
.L_x_31:
[----:B------:R-:W-:Y:S05]  /*0e70*/  @P3 BREAK.RELIABLE B1 ;  /* 0x0000000000013942 */ /* 0x000fea0003800100 */
[----:B------:R-:W-:Y:S05]  /*0e80*/  @P3 BRA `(.L_x_33) ;  /* 0x0000000000243947 */ /* 0x000fea0003800000 */
[----:B--23--:R-:W2:Y:S01]  /*0e90*/  LDS R3, [UR8+0x8] ;  /* 0x00000808ff037984 */ /* 0x00cea20008000800 */
[----:B------:R-:W-:-:S05]  /*0ea0*/  IMAD.MOV.U32 R4, RZ, RZ, 0x6000 ;  /* 0x00006000ff047424 */ /* 0x000fca00078e00ff */
[----:B--2---:R-:W-:-:S04]  /*0eb0*/  LOP3.LUT R3, R3, 0x6000, R4, 0xd8, !PT ;  /* 0x0000600003037812 */ /* 0x004fc800078ed804 */
[----:B------:R-:W-:-:S05]  /*0ec0*/  LOP3.LUT R3, R3, 0x400000, RZ, 0xb8, !PT ;  /* 0x0040000003037812 */ /* 0x000fca00078eb8ff */
[----:B------:R2:W-:Y:S02]  /*0ed0*/  STS [UR8+0x8], R3 ;  /* 0x00000803ff007988 */ /* 0x0005e40008000808 */
.L_x_32:
[----:B------:R-:W-:Y:S05]  /*0ee0*/  BSYNC.RELIABLE B1 ;  /* 0x0000000000017941 */ /* 0x000fea0003800100 */
.L_x_29:
[----:B--2345:R-:W2:Y:S02]  /*0ef0*/  @!P3 LDS R3, [UR8+0x8] ;  /* 0x00000808ff03b984 */ /* 0x03cea40008000800 */
[----:B--2---:R-:W-:-:S05]  /*0f00*/  @!P3 LOP3.LUT R3, R3, 0x8000, RZ, 0xb8, !PT ;  /* 0x000080000303b812 */ /* 0x004fca00078eb8ff */
[----:B------:R4:W-:Y:S02]  /*0f10*/  @!P3 STS [UR8+0x8], R3 ;  /* 0x00000803ff00b988 */ /* 0x0009e40008000808 */
.L_x_33:
[----:B------:R-:W-:Y:S05]  /*0f20*/  BSYNC.RECONVERGENT B2 ;  /* 0x0000000000027941 */ /* 0x000fea0003800200 */
.L_x_28:
[----:B------:R-:W-:Y:S05]  /*0f30*/  WARPSYNC.ALL ;  /* 0x0000000000007948 */ /* 0x000fea0003800000 */
[----:B------:R-:W-:Y:S01]  /*0f40*/  NOP ;  /* 0x0000000000007918 */ /* 0x000fe20000000000 */
[----:B------:R-:W-:-:S04]  /*0f50*/  UIADD3 UR5, UPT, UPT, UR4, 0x80, URZ ;  /* 0x0000008004057890 */ /* 0x000fc8000fffe0ff */
[----:B------:R-:W-:-:S04]  /*0f60*/  UIADD3 UR26, UP0, UPT, UR5, UR20, URZ ;  /* 0x00000014051a7290 */ /* 0x000fc8000ff1e0ff */
[----:B------:R-:W-:Y:S01]  /*0f70*/  ULEA.HI.X.SX32 UR27, UR5, UR21, 0x1, UP0 ;  /* 0x00000015051b7291 */ /* 0x000fe200080f0eff */
[----:B------:R-:W-:Y:S11]  /*0f80*/  @P0 BRA `(.L_x_34) ;  /* 0x0000000000300947 */ /* 0x000ff60003800000 */
        /* <DEDUP_REMOVED lines=12> */
.L_x_34:
[----:B------:R-:W-:Y:S05]  /*1050*/  @P0 BRA `(.L_x_35) ;  /* 0x00000000000c0947 */ /* 0x000fea0003800000 */
[----:B------:R0:W-:Y:S01]  /*1060*/  UTMACMDFLUSH ;  /* 0x00000000000079b7 */ /* 0x0001e20000000000 */
[----:B------:R-:W-:Y:S05]  /*1070*/  @P0 BRA `(.L_x_35) ;  /* 0x0000000000040947 */ /* 0x000fea0003800000 */
[----:B------:R-:W-:-:S04]  /*1080*/  DEPBAR.LE SB0, 0x0 ;  /* 0x000080000000791a */ /* 0x000fc80000000000 */
.L_x_35:
        /* <DEDUP_REMOVED lines=8> */
[----:B---345:R-:W3:Y:S01]  /*1110*/  LDS R3, [UR8+0x8] ;  /* 0x00000808ff037984 */ /* 0x038ee20008000800 */
[----:B------:R-:W4:Y:S01]  /*1120*/  LDC.64 R8, c[0x0][0x390] ;  /* 0x0000e400ff087b82 */ /* 0x000f220000000a00 */
[----:B------:R-:W-:Y:S02]  /*1130*/  IMAD.MOV.U32 R4, RZ, RZ, 0x70 ;  /* 0x00000070ff047424 */ /* 0x000fe400078e00ff */
[----:B----4-:R4:W-:Y:S03]  /*1140*/  STS.64 [UR8], R8 ;  /* 0x00000008ff007988 */ /* 0x0109e60008000a08 */
[----:B---3--:R-:W-:-:S05]  /*1150*/  LOP3.LUT R3, R3, 0x10, R4, 0xd8, !PT ;  /* 0x0000001003037812 */ /* 0x008fca00078ed804 */
[----:B------:R4:W-:Y:S02]  /*1160*/  STS [UR8+0x8], R3 ;  /* 0x00000803ff007988 */ /* 0x0009e40008000808 */
.L_x_37:
[----:B-----5:R-:W-:Y:S05]  /*1170*/  BSYNC.RECONVERGENT B2 ;  /* 0x0000000000027941 */ /* 0x020fea0003800200 */
.L_x_36:
[----:B------:R-:W-:Y:S04]  /*1180*/  BSSY.RECONVERGENT B3, `(.L_x_38) ;  /* 0x0000011000037945 */ /* 0x000fe80003800200 */
[----:B------:R-:W-:Y:S04]  /*1190*/  BSSY.RELIABLE B2, `(.L_x_39) ;  /* 0x000000e000027945 */ /* 0x000fe80003800100 */
[----:B------:R-:W-:Y:S05]  /*11a0*/  @P3 BRA `(.L_x_40) ;  /* 0x0000000000243947 */ /* 0x000fea0003800000 */
[----:B---34-:R-:W3:Y:S01]  /*11b0*/  LDS R3, [UR8+0x34] ;  /* 0x00003408ff037984 */ /* 0x018ee20008000800 */
[----:B------:R-:W-:-:S05]  /*11c0*/  IMAD.MOV.U32 R4, RZ, RZ, 0x3f000000 ;  /* 0x3f000000ff047424 */ /* 0x000fca00078e00ff */
[----:B---3--:R-:W-:-:S05]  /*11d0*/  LOP3.LUT R3, R3, 0xff000000, R4, 0xb8, !PT ;  /* 0xff00000003037812 */ /* 0x008fca00078eb804 */
[----:B------:R3:W-:Y:S01]  /*11e0*/  STS [UR8+0x34], R3 ;  /* 0x00003403ff007988 */ /* 0x0007e20008000808 */
[----:B------:R-:W-:Y:S05]  /*11f0*/  @P3 BRA `(.L_x_41) ;  /* 0x00000000001c3947 */ /* 0x000fea0003800000 */
[----:B---3--:R-:W3:Y:S01]  /*1200*/  LDS R3, [UR8+0x38] ;  /* 0x00003808ff037984 */ /* 0x008ee20008000800 */
[----:B------:R-:W-:-:S05]  /*1210*/  IMAD.MOV.U32 R4, RZ, RZ, 0x7f ;  /* 0x0000007fff047424 */ /* 0x000fca00078e00ff */
[----:B---3--:R-:W-:-:S05]  /*1220*/  LOP3.LUT R3, R3, 0xff, R4, 0xb8, !PT ;  /* 0x000000ff03037812 */ /* 0x008fca00078eb804 */
[----:B------:R5:W-:Y:S02]  /*1230*/  STS [UR8+0x38], R3 ;  /* 0x00003803ff007988 */ /* 0x000be40008000808 */
.L_x_40:
[----:B------:R-:W-:Y:S05]  /*1240*/  @P3 BREAK.RELIABLE B2 ;  /* 0x0000000000023942 */ /* 0x000fea0003800100 */
[----:B------:R-:W-:Y:S05]  /*1250*/  @P3 BRA `(.L_x_42) ;  /* 0x00000000000c3947 */ /* 0x000fea0003800000 */
[----:B------:R2:W-:Y:S02]  /*1260*/  STS [UR8+0x20], R6 ;  /* 0x00002006ff007988 */ /* 0x0005e40008000808 */
.L_x_41:
[----:B------:R-:W-:Y:S05]  /*1270*/  BSYNC.RELIABLE B2 ;  /* 0x0000000000027941 */ /* 0x000fea0003800100 */
.L_x_39:
[----:B------:R2:W-:Y:S02]  /*1280*/  @!P3 STS [UR8+0x24], R2 ;  /* 0x00002402ff00b988 */ /* 0x0005e40008000808 */
.L_x_42:
[----:B------:R-:W-:Y:S05]  /*1290*/  BSYNC.RECONVERGENT B3 ;  /* 0x0000000000037941 */ /* 0x000fea0003800200 */
.L_x_38:
[----:B------:R-:W-:Y:S05]  /*12a0*/  WARPSYNC.ALL ;  /* 0x0000000000007948 */ /* 0x000fea0003800000 */
[----:B------:R-:W-:Y:S01]  /*12b0*/  NOP ;  /* 0x0000000000007918 */ /* 0x000fe20000000000 */
[----:B------:R-:W-:Y:S04]  /*12c0*/  BSSY.RECONVERGENT B3, `(.L_x_43) ;  /* 0x000000e000037945 */ /* 0x000fe80003800200 */
[----:B------:R-:W-:Y:S05]  /*12d0*/  @P3 BRA `(.L_x_44) ;  /* 0x0000000000303947 */ /* 0x000fea0003800000 */
[----:B---345:R-:W3:Y:S01]  /*12e0*/  LDS R3, [UR8+0x34] ;  /* 0x00003408ff037984 */ /* 0x038ee20008000800 */
[----:B------:R-:W4:Y:S03]  /*12f0*/  LDC.64 R4, c[0x0][0x3b8] ;  /* 0x0000ee00ff047b82 */ /* 0x000f260000000a00 */
[----:B--2---:R-:W2:Y:S01]  /*1300*/  LDS R2, [UR8+0x1c] ;  /* 0x00001c08ff027984 */ /* 0x004ea20008000800 */
[C---:B----4-:R-:W-:Y:S01]  /*1310*/  SHF.L.U64.HI R5, R4.reuse, 0x1, R5 ;  /* 0x0000000104057819 */ /* 0x050fe20000010205 */
[----:B------:R-:W-:-:S03]  /*1320*/  IMAD.SHL.U32 R4, R4, 0x2, RZ ;  /* 0x0000000204047824 */ /* 0x000fc600078e00ff */
[--C-:B------:R-:W-:Y:S02]  /*1330*/  SHF.R.U32.HI R7, RZ, 0x4, R5.reuse ;  /* 0x00000004ff077819 */ /* 0x100fe40000011605 */
[----:B------:R-:W-:-:S05]  /*1340*/  SHF.R.U64 R4, R4, 0x4, R5 ;  /* 0x0000000404047819 */ /* 0x000fca0000001205 */
[----:B------:R4:W-:Y:S01]  /*1350*/  STS [UR8+0xc], R4 ;  /* 0x00000c04ff007988 */ /* 0x0009e20008000808 */
[----:B---3--:R-:W-:Y:S02]  /*1360*/  LOP3.LUT R3, R3, 0x7, RZ, 0xb8, !PT ;  /* 0x0000000703037812 */ /* 0x008fe400078eb8ff */
[----:B--2---:R-:W-:-:S03]  /*1370*/  LOP3.LUT R2, R2, 0xf, R7, 0xb8, !PT ;  /* 0x0000000f02027812 */ /* 0x004fc600078eb807 */
[----:B------:R4:W-:Y:S04]  /*1380*/  STS [UR8+0x34], R3 ;  /* 0x00003403ff007988 */ /* 0x0009e80008000808 */
[----:B------:R4:W-:Y:S02]  /*1390*/  STS [UR8+0x1c], R2 ;  /* 0x00001c02ff007988 */ /* 0x0009e40008000808 */
.L_x_44:
[----:B------:R-:W-:Y:S05]  /*13a0*/  BSYNC.RECONVERGENT B3 ;  /* 0x0000000000037941 */ /* 0x000fea0003800200 */
.L_x_43:
[----:B------:R-:W-:Y:S04]  /*13b0*/  BSSY.RECONVERGENT B4, `(.L_x_45) ;  /* 0x000001a000047945 */ /* 0x000fe80003800200 */
[----:B------:R-:W-:Y:S04]  /*13c0*/  BSSY.RELIABLE B3, `(.L_x_46) ;  /* 0x0000015000037945 */ /* 0x000fe80003800100 */
[----:B------:R-:W-:Y:S05]  /*13d0*/  @P3 BRA `(.L_x_47) ;  /* 0x0000000000203947 */ /* 0x000fea0003800000 */
[----:B--2-4-:R-:W2:Y:S02]  /*13e0*/  LDS R2, [UR8+0x34] ;  /* 0x00003408ff027984 */ /* 0x014ea40008000800 */
[----:B--2---:R-:W-:-:S05]  /*13f0*/  LOP3.LUT R2, R2, 0x38, RZ, 0xb8, !PT ;  /* 0x0000003802027812 */ /* 0x004fca00078eb8ff */
[----:B------:R2:W-:Y:S01]  /*1400*/  STS [UR8+0x34], R2 ;  /* 0x00003402ff007988 */ /* 0x0005e20008000808 */
[----:B------:R-:W-:Y:S05]  /*1410*/  @P3 BRA `(.L_x_48) ;  /* 0x0000000000203947 */ /* 0x000fea0003800000 */
[----:B--2---:R-:W2:Y:S01]  /*1420*/  LDS R2, [UR8+0x8] ;  /* 0x00000808ff027984 */ /* 0x004ea20008000800 */
[----:B---3-5:R-:W-:-:S05]  /*1430*/  IMAD.MOV.U32 R3, RZ, RZ, 0x780 ;  /* 0x00000780ff037424 */ /* 0x028fca00078e00ff */
[----:B--2---:R-:W-:-:S05]  /*1440*/  LOP3.LUT R2, R2, 0x500, R3, 0xd8, !PT ;  /* 0x0000050002027812 */ /* 0x004fca00078ed803 */
[----:B------:R2:W-:Y:S02]  /*1450*/  STS [UR8+0x8], R2 ;  /* 0x00000802ff007988 */ /* 0x0005e40008000808 */
.L_x_47:
[----:B------:R-:W-:Y:S05]  /*1460*/  @P3 BRA `(.L_x_49) ;  /* 0x0000000000283947 */ /* 0x000fea0003800000 */
[----:B--2-4-:R-:W2:Y:S02]  /*1470*/  LDS R2, [UR8+0x8] ;  /* 0x00000808ff027984 */ /* 0x014ea40008000800 */
[----:B--2---:R-:W-:-:S05]  /*1480*/  LOP3.LUT R2, R2, 0x1800, RZ, 0xb8, !PT ;  /* 0x0000180002027812 */ /* 0x004fca00078eb8ff */
[----:B------:R4:W-:Y:S02]  /*1490*/  STS [UR8+0x8], R2 ;  /* 0x00000802ff007988 */ /* 0x0009e40008000808 */
.L_x_48:
[----:B------:R-:W-:Y:S05]  /*14a0*/  @P3 BREAK.RELIABLE B3 ;  /* 0x0000000000033942 */ /* 0x000fea0003800100 */
[----:B------:R-:W-:Y:S05]  /*14b0*/  @P3 BRA `(.L_x_50) ;  /* 0x0000000000243947 */ /* 0x000fea0003800000 */
[----:B--2-4-:R-:W2:Y:S01]  /*14c0*/  LDS R2, [UR8+0x8] ;  /* 0x00000808ff027984 */ /* 0x014ea20008000800 */
[----:B---3-5:R-:W-:-:S05]  /*14d0*/  IMAD.MOV.U32 R3, RZ, RZ, 0x6000 ;  /* 0x00006000ff037424 */ /* 0x028fca00078e00ff */
[----:B--2---:R-:W-:-:S04]  /*14e0*/  LOP3.LUT R2, R2, 0x6000, R3, 0xd8, !PT ;  /* 0x0000600002027812 */ /* 0x004fc800078ed803 */
[----:B------:R-:W-:-:S05]  /*14f0*/  LOP3.LUT R2, R2, 0x400000, RZ, 0xb8, !PT ;  /* 0x0040000002027812 */ /* 0x000fca00078eb8ff */
[----:B------:R2:W-:Y:S02]  /*1500*/  STS [UR8+0x8], R2 ;  /* 0x00000802ff007988 */ /* 0x0005e40008000808 */
.L_x_49:
[----:B------:R-:W-:Y:S05]  /*1510*/  BSYNC.RELIABLE B3 ;  /* 0x0000000000037941 */ /* 0x000fea0003800100 */
.L_x_46:
[----:B--2-4-:R-:W2:Y:S02]  /*1520*/  @!P3 LDS R2, [UR8+0x8] ;  /* 0x00000808ff02b984 */ /* 0x014ea40008000800 */
[----:B--2---:R-:W-:-:S05]  /*1530*/  @!P3 LOP3.LUT R2, R2, 0x8000, RZ, 0xb8, !PT ;  /* 0x000080000202b812 */ /* 0x004fca00078eb8ff */
[----:B------:R2:W-:Y:S02]  /*1540*/  @!P3 STS [UR8+0x8], R2 ;  /* 0x00000802ff00b988 */ /* 0x0005e40008000808 */
.L_x_50:
[----:B------:R-:W-:Y:S05]  /*1550*/  BSYNC.RECONVERGENT B4 ;  /* 0x0000000000047941 */ /* 0x000fea0003800200 */
.L_x_45:
[----:B------:R-:W-:Y:S05]  /*1560*/  WARPSYNC.ALL ;  /* 0x0000000000007948 */ /* 0x000fea0003800000 */
[----:B------:R-:W-:Y:S01]  /*1570*/  NOP ;  /* 0x0000000000007918 */ /* 0x000fe20000000000 */
[----:B------:R-:W-:-:S04]  /*1580*/  UIADD3 UR4, UPT, UPT, UR4, 0x100, URZ ;  /* 0x0000010004047890 */ /* 0x000fc8000fffe0ff */
[----:B------:R-:W-:-:S04]  /*1590*/  UIADD3 UR20, UP0, UPT, UR4, UR20, URZ ;  /* 0x0000001404147290 */ /* 0x000fc8000ff1e0ff */
[----:B------:R-:W-:Y:S01]  /*15a0*/  ULEA.HI.X.SX32 UR21, UR4, UR21, 0x1, UP0 ;  /* 0x0000001504157291 */ /* 0x000fe200080f0eff */
[----:B------:R-:W-:Y:S11]  /*15b0*/  @P0 BRA `(.L_x_51) ;  /* 0x0000000000300947 */ /* 0x000ff60003800000 */
[----:B--2-4-:R-:W2:Y:S01]  /*15c0*/  S2R R2, SR_LANEID ;  /* 0x0000000000027919 */ /* 0x014ea20000000000 */
[----:B------:R-:W-:Y:S05]  /*15d0*/  WARPSYNC.ALL ;  /* 0x0000000000007948 */ /* 0x000fea0003800000 */
[----:B------:R-:W-:Y:S01]  /*15e0*/  NOP ;  /* 0x0000000000007918 */ /* 0x000fe20000000000 */
[----:B--2---:R-:W-:-:S05]  /*15f0*/  IMAD.SHL.U32 R4, R2, 0x4, RZ ;  /* 0x0000000402047824 */ /* 0x004fca00078e00ff */
[----:B------:R-:W2:Y:S01]  /*1600*/  LDS R5, [R4+UR8] ;  /* 0x0000000804057984 */ /* 0x000ea20008000800 */
[----:B------:R-:W-:-:S05]  /*1610*/  IADD3 R2, P1, PT, R4, UR20, RZ ;  /* 0x0000001404027c10 */ /* 0x000fca000ff3e0ff */
[----:B---3-5:R-:W-:-:S05]  /*1620*/  IMAD.X R3, RZ, RZ, UR21, P1 ;  /* 0x00000015ff037e24 */ /* 0x028fca00088e06ff */
[----:B--2---:R2:W3:Y:S01]  /*1630*/  ATOMG.E.EXCH.STRONG.GPU PT, RZ, [R2], R5 ;  /* 0x0000000502ff73a8 */ /* 0x0044e200041ee100 */
[----:B------:R-:W-:-:S04]  /*1640*/  DEPBAR {5,4,3,2,1,0} ;  /* 0x0000003f0000791a */ /* 0x000fc80000000000 */
[----:B------:R-:W4:Y:S02]  /*1650*/  CCTL.E.C.LDCU.IV.DEEP [UR20] ;  /* 0x0000000014007540 */ /* 0x000f240009c08000 */
[----:B----4-:R2:W-:Y:S01]  /*1660*/  UTMACCTL.IV [UR20] ;  /* 0x00000000140079b9 */ /* 0x0105e20008000000 */
[----:B------:R-:W-:Y:S01]  /*1670*/  NOP ;  /* 0x0000000000007918 */ /* 0x000fe20000000000 */
.L_x_51:
[----:B------:R-:W-:Y:S05]  /*1680*/  @P0 BRA `(.L_x_52) ;  /* 0x00000000000c0947 */ /* 0x000fea0003800000 */
[----:B------:R0:W-:Y:S01]  /*1690*/  UTMACMDFLUSH ;  /* 0x00000000000079b7 */ /* 0x0001e20000000000 */
[----:B------:R-:W-:Y:S05]  /*16a0*/  @P0 BRA `(.L_x_52) ;  /* 0x0000000000040947 */ /* 0x000fea0003800000 */
[----:B------:R-:W-:-:S04]  /*16b0*/  DEPBAR.LE SB0, 0x0 ;  /* 0x000080000000791a */ /* 0x000fc80000000000 */
.L_x_52:
[----:B------:R-:W-:Y:S05]  /*16c0*/  WARPSYNC.ALL ;  /* 0x0000000000007948 */ /* 0x000fea0003800000 */
[----:B------:R-:W-:Y:S01]  /*16d0*/  NOP ;  /* 0x0000000000007918 */ /* 0x000fe20000000000 */
[----:B---3--:R-:W-:Y:S01]  /*16e0*/  BAR.SYNC.DEFER_BLOCKING 0x0 ;  /* 0x0000000000007b1d */ /* 0x008fe20000010000 */
[----:B--2-4-:R-:W-:Y:S01]  /*16f0*/  SHF.R.U32.HI R2, RZ, 0x5, R0 ;  /* 0x00000005ff027819 */ /* 0x014fe20000011600 */
[----:B------:R-:W-:-:S03]  /*1700*/  UIADD3 UR12, UPT, UPT, UR8, 0x18020, URZ ;  /* 0x00018020080c7890 */ /* 0x000fc6000fffe0ff */
[----:B------:R-:W-:Y:S01]  /*1710*/  R2UR UR22, R2 ;  /* 0x00000000021672ca */ /* 0x000fe200000e0000 */
[----:B------:R-:W-:Y:S01]  /*1720*/  VOTEU.ALL UP0, P3 ;  /* 0x0000000000ff7886 */ /* 0x000fe20001800000 */
[----:B------:R-:W-:Y:S01]  /*1730*/  UMOV UR4, 0x1 ;  /* 0x0000000100047882 */ /* 0x000fe20000000000 */
[----:B------:R-:W-:Y:S01]  /*1740*/  VOTEU.ALL UP1, P3 ;  /* 0x0000000000ff7886 */ /* 0x000fe20001820000 */
[----:B------:R-:W-:Y:S02]  /*1750*/  BSSY.RECONVERGENT B4, `(.L_x_53) ;  /* 0x0000018000047945 */ /* 0x000fe40003800200 */
[----:B------:R-:W-:-:S04]  /*1760*/  @!UP0 UIADD3 UR10, UPT, UPT, -UR4, 0x100000, URZ ;  /* 0x00100000040a8890 */ /* 0x000fc8000fffe1ff */
[----:B------:R-:W-:Y:S02]  /*1770*/  @!UP0 USHF.L.U32 UR11, UR10, 0xb, URZ ;  /* 0x0000000b0a0b8899 */ /* 0x000fe400080006ff */
[----:B------:R-:W-:Y:S02]  /*1780*/  @!UP0 USHF.L.U32 UR10, UR10, 0x1, URZ ;  /* 0x000000010a0a8899 */ /* 0x000fe400080006ff */
[----:B------:R-:W-:-:S04]  /*1790*/  @!UP0 UIADD3 UR4, UPT, UPT, -UR4, 0x100000, URZ ;  /* 0x0010000004048890 */ /* 0x000fc8000fffe1ff */
[----:B------:R-:W-:Y:S02]  /*17a0*/  @!UP0 USHF.L.U32 UR5, UR4, 0xb, URZ ;  /* 0x0000000b04058899 */ /* 0x000fe400080006ff */
[----:B------:R-:W-:Y:S01]  /*17b0*/  @!UP0 USHF.L.U32 UR4, UR4, 0x1, URZ ;  /* 0x0000000104048899 */ /* 0x000fe200080006ff */
[----:B------:R-:W-:Y:S01]  /*17c0*/  VOTEU.ALL UP0, P3 ;  /* 0x0000000000ff7886 */ /* 0x000fe20001800000 */
[----:B------:R-:W2:Y:S04]  /*17d0*/  FENCE.VIEW.ASYNC.S ;  /* 0x00000000000073c6 */ /* 0x000ea80000000000 */
[----:B--2---:R2:W3:Y:S06]  /*17e0*/  @!UP0 SYNCS.EXCH.64 URZ, [UR8+0x18000], UR10 ;  /* 0x0180000a08ff85b2 */ /* 0x0044ec0008000100 */
[----:B------:R2:W3:Y:S02]  /*17f0*/  @!UP1 SYNCS.EXCH.64 URZ, [UR8+0x18020], UR4 ;  /* 0x0180200408ff95b2 */ /* 0x0004e40008000100 */
[----:B---3--:R-:W-:Y:S06]  /*1800*/  BAR.SYNC.DEFER_BLOCKING 0x0 ;  /* 0x0000000000007b1d */ /* 0x008fec0000010000 */
[----:B------:R-:W-:Y:S05]  /*1810*/  @P3 BRA `(.L_x_54) ;  /* 0x00000000002c3947 */ /* 0x000fea0003800000 */
[----:B--2---:R-:W-:Y:S02]  /*1820*/  UMOV UR4, 0x1 ;  /* 0x0000000100047882 */ /* 0x004fe40000000000 */
[----:B------:R-:W-:-:S04]  /*1830*/  UIADD3 UR10, UPT, UPT, -UR4, 0x100000, URZ ;  /* 0x00100000040a7890 */ /* 0x000fc8000fffe1ff */
[----:B------:R-:W-:Y:S02]  /*1840*/  USHF.L.U32 UR11, UR10, 0xb, URZ ;  /* 0x0000000b0a0b7899 */ /* 0x000fe400080006ff */
[----:B------:R-:W-:Y:S02]  /*1850*/  USHF.L.U32 UR10, UR10, 0x1, URZ ;  /* 0x000000010a0a7899 */ /* 0x000fe400080006ff */
[----:B------:R-:W-:-:S04]  /*1860*/  UIADD3 UR4, UPT, UPT, -UR4, 0x100000, URZ ;  /* 0x0010000004047890 */ /* 0x000fc8000fffe1ff */
[----:B------:R-:W-:Y:S02]  /*1870*/  USHF.L.U32 UR5, UR4, 0xb, URZ ;  /* 0x0000000b04057899 */ /* 0x000fe400080006ff */
[----:B------:R-:W-:Y:S01]  /*1880*/  USHF.L.U32 UR4, UR4, 0x1, URZ ;  /* 0x0000000104047899 */ /* 0x000fe200080006ff */
[----:B------:R-:W2:Y:S03]  /*1890*/  FENCE.VIEW.ASYNC.S ;  /* 0x00000000000073c6 */ /* 0x000ea60000000000 */
[----:B--2---:R3:W4:Y:S08]  /*18a0*/  SYNCS.EXCH.64 URZ, [UR8+0x18008], UR10 ;  /* 0x0180080a08ff75b2 */ /* 0x0047300008000100 */
[----:B------:R3:W2:Y:S02]  /*18b0*/  SYNCS.EXCH.64 URZ, [UR8+0x18028], UR4 ;  /* 0x0180280408ff75b2 */ /* 0x0006a40008000100 */
[----:B---3--:R-:W-:Y:S01]  /*18c0*/  NOP ;  /* 0x0000000000007918 */ /* 0x008fe20000000000 */
.L_x_54:
[----:B--2---:R-:W-:Y:S05]  /*18d0*/  BSYNC.RECONVERGENT B4 ;  /* 0x0000000000047941 */ /* 0x004fea0003800200 */
.L_x_53:
[----:B----4-:R-:W-:Y:S06]  /*18e0*/  BAR.SYNC.DEFER_BLOCKING 0x0 ;  /* 0x0000000000007b1d */ /* 0x010fec0000010000 */
[----:B------:R-:W-:Y:S04]  /*18f0*/  BSSY.RECONVERGENT B4, `(.L_x_55) ;  /* 0x000000d000047945 */ /* 0x000fe80003800200 */
[----:B------:R-:W-:Y:S05]  /*1900*/  @P3 BRA `(.L_x_56) ;  /* 0x00000000002c3947 */ /* 0x000fea0003800000 */
[----:B------:R-:W-:Y:S02]  /*1910*/  UMOV UR4, 0x1 ;  /* 0x0000000100047882 */ /* 0x000fe40000000000 */
[----:B------:R-:W-:-:S04]  /*1920*/  UIADD3 UR10, UPT, UPT, -UR4, 0x100000, URZ ;  /* 0x00100000040a7890 */ /* 0x000fc8000fffe1ff */
[----:B------:R-:W-:Y:S02]  /*1930*/  USHF.L.U32 UR11, UR10, 0xb, URZ ;  /* 0x0000000b0a0b7899 */ /* 0x000fe400080006ff */
[----:B------:R-:W-:Y:S02]  /*1940*/  USHF.L.U32 UR10, UR10, 0x1, URZ ;  /* 0x000000010a0a7899 */ /* 0x000fe400080006ff */
[----:B------:R-:W-:-:S04]  /*1950*/  UIADD3 UR4, UPT, UPT, -UR4, 0x100000, URZ ;  /* 0x0010000004047890 */ /* 0x000fc8000fffe1ff */
[----:B------:R-:W-:Y:S02]  /*1960*/  USHF.L.U32 UR5, UR4, 0xb, URZ ;  /* 0x0000000b04057899 */ /* 0x000fe400080006ff */
[----:B------:R-:W-:Y:S01]  /*1970*/  USHF.L.U32 UR4, UR4, 0x1, URZ ;  /* 0x0000000104047899 */ /* 0x000fe200080006ff */
[----:B------:R-:W2:Y:S03]  /*1980*/  FENCE.VIEW.ASYNC.S ;  /* 0x00000000000073c6 */ /* 0x000ea60000000000 */
[----:B--2---:R2:W3:Y:S08]  /*1990*/  SYNCS.EXCH.64 URZ, [UR8+0x18010], UR10 ;  /* 0x0180100a08ff75b2 */ /* 0x0044f00008000100 */
[----:B------:R2:W4:Y:S01]  /*19a0*/  SYNCS.EXCH.64 URZ, [UR8+0x18030], UR4 ;  /* 0x0180300408ff75b2 */ /* 0x0005220008000100 */
[----:B------:R-:W-:Y:S01]  /*19b0*/  NOP ;  /* 0x0000000000007918 */ /* 0x000fe20000000000 */
.L_x_56:
[----:B--2---:R-:W-:Y:S05]  /*19c0*/  BSYNC.RECONVERGENT B4 ;  /* 0x0000000000047941 */ /* 0x004fea0003800200 */
.L_x_55:
[----:B---34-:R-:W-:Y:S01]  /*19d0*/  BAR.SYNC.DEFER_BLOCKING 0x0 ;  /* 0x0000000000007b1d */ /* 0x018fe20000010000 */
[----:B------:R-:W-:Y:S01]  /*19e0*/  USHF.L.U32 UR15, UR7, 0x7, URZ ;  /* 0x00000007070f7899 */ /* 0x000fe200080006ff */
[----:B------:R-:W-:Y:S01]  /*19f0*/  ISETP.GE.AND P0, PT, R12, 0x1, PT ;  /* 0x000000010c00780c */ /* 0x000fe20003f06270 */
[----:B------:R-:W-:-:S03]  /*1a00*/  USHF.L.U32 UR18, UR9, 0x6, URZ ;  /* 0x0000000609127899 */ /* 0x000fc600080006ff */
        /* <DEDUP_REMOVED lines=13> */
.L_x_58:
[----:B--2---:R-:W-:Y:S05]  /*1ae0*/  BSYNC.RECONVERGENT B4 ;  /* 0x0000000000047941 */ /* 0x004fea0003800200 */
.L_x_57:
[----:B------:R-:W-:Y:S05]  /*1af0*/  @!P0 BRA `(.L_x_59) ;  /* 0x0000000800748947 */ /* 0x000fea0003800000 */
[----:B---34-:R-:W-:Y:S01]  /*1b00*/  BAR.SYNC.DEFER_BLOCKING 0x0 ;  /* 0x0000000000007b1d */ /* 0x018fe20000010000 */
[----:B------:R-:W-:Y:S01]  /*1b10*/  @!P3 IMAD.MOV.U32 R2, RZ, RZ, 0x6000 ;  /* 0x00006000ff02b424 */ /* 0x000fe200078e00ff */
[----:B------:R-:W-:Y:S02]  /*1b20*/  ELECT P1, URZ, PT ;  /* 0x0000000000ff782f */ /* 0x000fe40003820000 */
[----:B------:R-:W-:Y:S02]  /*1b30*/  ELECT P0, URZ, PT ;  /* 0x0000000000ff782f */ /* 0x000fe40003800000 */
[C---:B------:R-:W-:Y:S01]  /*1b40*/  ISETP.LT.U32.AND P1, PT, R68.reuse, 0x20, P1 ;  /* 0x000000204400780c */ /* 0x040fe20000f21070 */
[----:B------:R-:W-:Y:S01]  /*1b50*/  UMOV UR11, UR15 ;  /* 0x0000000f000b7c82 */ /* 0x000fe20008000000 */
[----:B------:R-:W-:Y:S01]  /*1b60*/  ISETP.LT.U32.AND P0, PT, R68, 0x20, P0 ;  /* 0x000000204400780c */ /* 0x000fe20000701070 */
[----:B------:R-:W-:-:S10]  /*1b70*/  UIADD3 UR16, UPT, UPT, UR8, 0x10000, URZ ;  /* 0x0001000008107890 */ /* 0x000fd4000fffe0ff */
[----:B------:R-:W-:Y:S01]  /*1b80*/  VOTEU.ANY UP0, P1 ;  /* 0x0000000000ff7886 */ /* 0x000fe20000800100 */
[----:B------:R-:W-:Y:S01]  /*1b90*/  VOTEU.ANY UP2, P1 ;  /* 0x0000000000ff7886 */ /* 0x000fe20000840100 */
[----:B------:R-:W-:Y:S01]  /*1ba0*/  VOTEU.ANY UP1, P0 ;  /* 0x0000000000ff7886 */ /* 0x000fe20000020100 */
[----:B------:R-:W-:Y:S01]  /*1bb0*/  VOTEU.ANY UP3, P0 ;  /* 0x0000000000ff7886 */ /* 0x000fe20000060100 */
[----:B------:R2:W-:Y:S01]  /*1bc0*/  @!P3 SYNCS.ARRIVE.TRANS64 RZ, [UR8+0x18000], R2 ;  /* 0x01800002ffffb9a7 */ /* 0x0005e20008000008 */
[----:B------:R3:W-:Y:S06]  /*1bd0*/  MEMBAR.ALL.CTA ;  /* 0x0000000000007992 */ /* 0x0007ec0000008000 */
[----:B---3--:R-:W3:Y:S01]  /*1be0*/  FENCE.VIEW.ASYNC.S ;  /* 0x00000000000073c6 */ /* 0x008ee20000000000 */
[----:B------:R-:W-:Y:S01]  /*1bf0*/  @UP0 UIADD3 UR9, UPT, UPT, UR8, 0x18000, URZ ;  /* 0x0001800008090890 */ /* 0x000fe2000fffe0ff */
[----:B------:R-:W-:Y:S01]  /*1c00*/  @UP0 UMOV UR10, URZ ;  /* 0x000000ff000a0c82 */ /* 0x000fe20008000000 */
[----:B------:R-:W-:Y:S01]  /*1c10*/  @UP1 UIADD3 UR17, UPT, UPT, UR8, 0x18000, URZ ;  /* 0x0001800008111890 */ /* 0x000fe2000fffe0ff */
[----:B------:R-:W-:Y:S01]  /*1c20*/  @UP1 UMOV UR19, URZ ;  /* 0x000000ff00131c82 */ /* 0x000fe20008000000 */
[----:B------:R-:W-:Y:S01]  /*1c30*/  UISETP.NE.U32.AND UP0, UPT, UR22, URZ, UPT ;  /* 0x000000ff1600728c */ /* 0x000fe2000bf05070 */
[----:B---3--:R-:W-:Y:S06]  /*1c40*/  BAR.SYNC.DEFER_BLOCKING 0x0 ;  /* 0x0000000000007b1d */ /* 0x008fec0000010000 */
[----:B------:R2:W-:Y:S02]  /*1c50*/  @UP2 UTMALDG.2D [UR8], [UR24] ;  /* 0x00000008180025b4 */ /* 0x0005e40008008000 */
[----:B------:R-:W-:Y:S06]  /*1c60*/  BAR.SYNC.DEFER_BLOCKING 0x0 ;  /* 0x0000000000007b1d */ /* 0x000fec0000010000 */
[----:B------:R2:W-:Y:S02]  /*1c70*/  @UP3 UTMALDG.2D [UR16], [UR26] ;  /* 0x000000101a0035b4 */ /* 0x0005e40008008000 */
[----:B------:R-:W-:Y:S06]  /*1c80*/  BAR.SYNC.DEFER_BLOCKING 0x0 ;  /* 0x0000000000007b1d */ /* 0x000fec0000010000 */
[----:B------:R-:W3:Y:S02]  /*1c90*/  SYNCS.PHASECHK.TRANS64.TRYWAIT P0, [UR8+0x18000], RZ ;  /* 0x018000ffff0075a7 */ /* 0x000ee40008001108 */
[----:B--23--:R-:W-:Y:S05]  /*1ca0*/  @!P0 BRA `(.L_x_60) ;  /* 0x00000010002c8947 */ /* 0x00cfea0003800000 */
.L_x_78:
[----:B------:R-:W-:Y:S05]  /*1cb0*/  BRA.U UP0, `(.L_x_61) ;  /* 0x0000000100747547 */ /* 0x000fea000b800000 */
[----:B------:R-:W-:Y:S02]  /*1cc0*/  USHF.R.U32.HI UR6, URZ, 0x4, UR8 ;  /* 0x00000004ff067899 */ /* 0x000fe40008011608 */
[----:B------:R-:W-:Y:S02]  /*1cd0*/  USHF.R.U32.HI UR10, URZ, 0x4, UR16 ;  /* 0x00000004ff0a7899 */ /* 0x000fe40008011610 */
[----:B------:R-:W-:Y:S02]  /*1ce0*/  USGXT.U32 UR6, UR6, 0xe ;  /* 0x0000000e0606789a */ /* 0x000fe40008000000 */
[----:B------:R-:W-:Y:S02]  /*1cf0*/  USGXT.U32 UR10, UR10, 0xe ;  /* 0x0000000e0a0a789a */ /* 0x000fe40008000000 */
[----:B------:R-:W-:Y:S02]  /*1d00*/  UIADD3 UR34, UP0, UPT, UR6, 0x2, URZ ;  /* 0x0000000206227890 */ /* 0x000fe4000ff1e0ff */
[----:B------:R-:W-:Y:S01]  /*1d10*/  UIADD3 UR32, UP1, UPT, UR10, 0x80, URZ ;  /* 0x000000800a207890 */ /* 0x000fe2000ff3e0ff */
[----:B------:R-:W-:Y:S01]  /*1d20*/  UMOV UR4, URZ ;  /* 0x000000ff00047c82 */ /* 0x000fe20008000000 */
[----:B------:R-:W-:Y:S01]  /*1d30*/  UMOV UR5, URZ ;  /* 0x000000ff00057c82 */ /* 0x000fe20008000000 */
[----:B------:R-:W-:-:S02]  /*1d40*/  UIADD3.X UR35, UPT, UPT, UR4, 0x40004040, URZ, UP0, !UPT ;  /* 0x4000404004237890 */ /* 0x000fc400087fe4ff */
[----:B------:R-:W-:Y:S02]  /*1d50*/  UIADD3.X UR33, UPT, UPT, UR5, 0x40004040, URZ, UP1, !UPT ;  /* 0x4000404005217890 */ /* 0x000fe40008ffe4ff */
[----:B------:R-:W-:Y:S02]  /*1d60*/  UIADD3.64 UR4, UPT, UPT, UR34, 0x2, URZ ;  /* 0x0000000222047897 */ /* 0x000fe4000fffe0ff */
[----:B------:R-:W-:Y:S02]  /*1d70*/  UIADD3.64 UR16, UPT, UPT, UR32, 0x80, URZ ;  /* 0x0000008020107897 */ /* 0x000fe4000fffe0ff */
[----:B------:R-:W-:Y:S02]  /*1d80*/  UIADD3.64 UR28, UPT, UPT, UR34, 0x4, URZ ;  /* 0x00000004221c7897 */ /* 0x000fe4000fffe0ff */
[----:B------:R-:W-:Y:S01]  /*1d90*/  UIADD3.64 UR30, UPT, UPT, UR32, 0x100, URZ ;  /* 0x00000100201e7897 */ /* 0x000fe2000fffe0ff */
[----:B------:R-:W-:Y:S01]  /*1da0*/  UMOV UR36, 0x0 ;  /* 0x0000000000247882 */ /* 0x000fe20000000000 */
[----:B------:R-:W-:Y:S01]  /*1db0*/  UMOV UR37, 0x8110490 ;  /* 0x0811049000257882 */ /* 0x000fe20000000000 */
[----:B------:R-:W-:Y:S01]  /*1dc0*/  UMOV UR7, 0x40004040 ;  /* 0x4000404000077882 */ /* 0x000fe20000000000 */
[----:B------:R-:W-:Y:S01]  /*1dd0*/  UMOV UR11, 0x40004040 ;  /* 0x40004040000b7882 */ /* 0x000fe20000000000 */
[----:B------:R-:W-:Y:S01]  /*1de0*/  UMOV UR38, 0x0 ;  /* 0x0000000000267882 */ /* 0x000fe20000000000 */
[----:B------:R-:W-:Y:S01]  /*1df0*/  UMOV UR39, 0x8110490 ;  /* 0x0811049000277882 */ /* 0x000fe20000000000 */
[----:B------:R-:W-:Y:S01]  /*1e00*/  UMOV UR40, 0x0 ;  /* 0x0000000000287882 */ /* 0x000fe20000000000 */
[----:B------:R-:W-:Y:S01]  /*1e10*/  UMOV UR41, 0x8110490 ;  /* 0x0811049000297882 */ /* 0x000fe20000000000 */
[----:B------:R2:W-:Y:S01]  /*1e20*/  UTCHMMA gdesc[UR6], gdesc[UR10], tmem[UR23], tmem[UR36], idesc[UR37], !UPT ;  /* 0x00ff240a060075ea */ /* 0x0005e2000f800017 */
[----:B------:R-:W-:Y:S01]  /*1e30*/  UMOV UR42, 0x0 ;  /* 0x00000000002a7882 */ /* 0x000fe20000000000 */
[----:B------:R-:W-:Y:S01]  /*1e40*/  UMOV UR43, 0x8110490 ;  /* 0x08110490002b7882 */ /* 0x000fe20000000000 */
[----:B------:R2:W-:Y:S01]  /*1e50*/  UTCHMMA gdesc[UR34], gdesc[UR32], tmem[UR23], tmem[UR38], idesc[UR39], UPT ;  /* 0x00ff2620220075ea */ /* 0x0005e2000b800017 */
[----:B------:R2:W-:Y:S01]  /*1e60*/  UTCHMMA gdesc[UR4], gdesc[UR16], tmem[UR23], tmem[UR40], idesc[UR41], UPT ;  /* 0x00ff2810040075ea */ /* 0x0005e2000b800017 */
[----:B------:R2:W-:Y:S01]  /*1e70*/  UTCHMMA gdesc[UR28], gdesc[UR30], tmem[UR23], tmem[UR42], idesc[UR43], UPT ;  /* 0x00ff2a1e1c0075ea */ /* 0x0005e2000b800017 */
[----:B------:R-:W-:Y:S01]  /*1e80*/  NOP ;  /* 0x0000000000007918 */ /* 0x000fe20000000000 */
.L_x_61:
[----:B------:R-:W-:Y:S01]  /*1e90*/  ELECT P0, URZ, PT ;  /* 0x0000000000ff782f */ /* 0x000fe20003800000 */
[----:B--2---:R-:W-:Y:S01]  /*1ea0*/  UMOV UR4, UR12 ;  /* 0x0000000c00047c82 */ /* 0x004fe20008000000 */
[----:B------:R-:W-:Y:S02]  /*1eb0*/  UMOV UR5, URZ ;  /* 0x000000ff00057c82 */ /* 0x000fe40008000000 */
[----:B------:R-:W-:-:S13]  /*1ec0*/  ISETP.LT.U32.AND P0, PT, R68, 0x20, P0 ;  /* 0x000000204400780c */ /* 0x000fda0000701070 */
[----:B------:R-:W-:Y:S01]  /*1ed0*/  VOTEU.ANY UP0, P0 ;  /* 0x0000000000ff7886 */ /* 0x000fe20000000100 */
[----:B------:R-:W-:Y:S01]  /*1ee0*/  VOTEU.ANY UP1, P0 ;  /* 0x0000000000ff7886 */ /* 0x000fe20000020100 */
[----:B------:R-:W-:-:S03]  /*1ef0*/  ISETP.GE.U32.AND P0, PT, R12, 0x41, PT ;  /* 0x000000410c00780c */ /* 0x000fc60003f06070 */
[----:B------:R-:W-:Y:S02]  /*1f00*/  @UP0 UMOV UR4, UR4 ;  /* 0x0000000400040c82 */ /* 0x000fe40008000000 */
[----:B------:R2:W-:Y:S01]  /*1f10*/  @UP1 UTCBAR [UR4], URZ ;  /* 0x000000ff040013e9 */ /* 0x0005e200080000ff */
[----:B------:R-:W-:Y:S06]  /*1f20*/  BAR.SYNC.DEFER_BLOCKING 0x0 ;  /* 0x0000000000007b1d */ /* 0x000fec0000010000 */
[----:B------:R-:W3:Y:S02]  /*1f30*/  SYNCS.PHASECHK.TRANS64.TRYWAIT P1, [UR8+0x18020], RZ ;  /* 0x018020ffff0075a7 */ /* 0x000ee40008021108 */
[----:B--23--:R-:W-:Y:S05]  /*1f40*/  @!P1 BRA `(.L_x_62) ;  /* 0x0000000c00909947 */ /* 0x00cfea0003800000 */
.L_x_79:
[----:B------:R-:W-:Y:S01]  /*1f50*/  UMOV UR4, URZ ;  /* 0x000000ff00047c82 */ /* 0x000fe20008000000 */
[----:B------:R-:W-:Y:S05]  /*1f60*/  @!P0 BRA `(.L_x_59) ;  /* 0x0000000400588947 */ /* 0x000fea0003800000 */
[----:B------:R-:W2:Y:S01]  /*1f70*/  LDCU UR29, c[0x0][0x3a0] ;  /* 0x00007400ff1d77ac */ /* 0x000ea20008000800 */
[----:B------:R-:W-:Y:S01]  /*1f80*/  UMOV UR9, 0x1 ;  /* 0x0000000100097882 */ /* 0x000fe20000000000 */
[----:B------:R-:W-:-:S05]  /*1f90*/  UMOV UR14, 0x40 ;  /* 0x00000040000e7882 */ /* 0x000fca0000000000 */
.L_x_66:
[----:B------:R-:W-:Y:S01]  /*1fa0*/  BAR.SYNC.DEFER_BLOCKING 0x0 ;  /* 0x0000000000007b1d */ /* 0x000fe20000010000 */
[----:B------:R-:W-:Y:S01]  /*1fb0*/  ULEA UR28, UR9, UR8, 0x3 ;  /* 0x00000008091c7291 */ /* 0x000fe2000f8e18ff */
[----:B------:R-:W-:Y:S01]  /*1fc0*/  @!P3 IMAD.MOV.U32 R2, RZ, RZ, 0x6000 ;  /* 0x00006000ff02b424 */ /* 0x000fe200078e00ff */
[----:B------:R-:W-:Y:S01]  /*1fd0*/  ELECT P1, URZ, PT ;  /* 0x0000000000ff782f */ /* 0x000fe20003820000 */
[----:B------:R-:W-:-:S03]  /*1fe0*/  ULEA UR12, UR9, UR8, 0xe ;  /* 0x00000008090c7291 */ /* 0x000fc6000f8e70ff */
[----:B------:R-:W-:Y:S02]  /*1ff0*/  ISETP.LT.U32.AND P1, PT, R68, 0x20, P1 ;  /* 0x000000204400780c */ /* 0x000fe40000f21070 */
[----:B------:R-:W-:Y:S01]  /*2000*/  ELECT P0, URZ, PT ;  /* 0x0000000000ff782f */ /* 0x000fe20003800000 */
[----:B------:R-:W-:-:S03]  /*2010*/  ULEA UR16, UR9, UR8, 0xd ;  /* 0x0000000809107291 */ /* 0x000fc6000f8e68ff */
[----:B------:R-:W-:Y:S01]  /*2020*/  ISETP.LT.U32.AND P0, PT, R68, 0x20, P0 ;  /* 0x000000204400780c */ /* 0x000fe20000701070 */
[----:B------:R-:W-:Y:S01]  /*2030*/  UMOV UR19, UR14 ;  /* 0x0000000e00137c82 */ /* 0x000fe20008000000 */
[----:B------:R-:W-:Y:S02]  /*2040*/  UIADD3 UR16, UPT, UPT, UR16, 0x10000, URZ ;  /* 0x0001000010107890 */ /* 0x000fe4000fffe0ff */
[----:B------:R-:W-:-:S03]  /*2050*/  USHF.L.U32 UR5, UR4, 0x1f, URZ ;  /* 0x0000001f04057899 */ /* 0x000fc600080006ff */
[----:B------:R-:W-:Y:S01]  /*2060*/  VOTEU.ANY UP0, P1 ;  /* 0x0000000000ff7886 */ /* 0x000fe20000800100 */
[----:B------:R3:W-:Y:S01]  /*2070*/  @!P3 SYNCS.ARRIVE.TRANS64 RZ, [UR28+0x18000], R2 ;  /* 0x01800002ffffb9a7 */ /* 0x0007e2000800001c */
[----:B------:R4:W-:Y:S06]  /*2080*/  MEMBAR.ALL.CTA ;  /* 0x0000000000007992 */ /* 0x0009ec0000008000 */
[----:B----4-:R-:W4:Y:S01]  /*2090*/  FENCE.VIEW.ASYNC.S ;  /* 0x00000000000073c6 */ /* 0x010f220000000000 */
[----:B------:R-:W-:Y:S01]  /*20a0*/  @UP0 UIADD3 UR13, UPT, UPT, UR28, 0x18000, URZ ;  /* 0x000180001c0d0890 */ /* 0x000fe2000fffe0ff */
[----:B----4-:R-:W-:Y:S01]  /*20b0*/  VOTEU.ANY UP0, P1 ;  /* 0x0000000000ff7886 */ /* 0x010fe20000800100 */
[----:B------:R-:W-:Y:S01]  /*20c0*/  VOTEU.ANY UP1, P0 ;  /* 0x0000000000ff7886 */ /* 0x000fe20000020100 */
[----:B---3--:R-:W-:-:S04]  /*20d0*/  IMAD.U32 R2, RZ, RZ, UR5 ;  /* 0x00000005ff027e24 */ /* 0x008fc8000f8e00ff */
[----:B------:R-:W-:Y:S01]  /*20e0*/  @UP1 UIADD3 UR17, UPT, UPT, UR28, 0x18000, URZ ;  /* 0x000180001c111890 */ /* 0x000fe2000fffe0ff */
[----:B------:R-:W-:Y:S01]  /*20f0*/  VOTEU.ANY UP1, P0 ;  /* 0x0000000000ff7886 */ /* 0x000fe20000020100 */
[----:B------:R-:W-:Y:S06]  /*2100*/  BAR.SYNC.DEFER_BLOCKING 0x0 ;  /* 0x0000000000007b1d */ /* 0x000fec0000010000 */
[----:B------:R3:W-:Y:S01]  /*2110*/  @UP0 UTMALDG.2D [UR12], [UR24] ;  /* 0x0000000c180005b4 */ /* 0x0007e20008008000 */
[----:B------:R-:W-:Y:S01]  /*2120*/  UISETP.NE.U32.AND UP0, UPT, UR22, URZ, UPT ;  /* 0x000000ff1600728c */ /* 0x000fe2000bf05070 */
[----:B------:R-:W-:Y:S06]  /*2130*/  BAR.SYNC.DEFER_BLOCKING 0x0 ;  /* 0x0000000000007b1d */ /* 0x000fec0000010000 */
[----:B------:R3:W-:Y:S02]  /*2140*/  @UP1 UTMALDG.2D [UR16], [UR26] ;  /* 0x000000101a0015b4 */ /* 0x0007e40008008000 */
[----:B------:R-:W-:Y:S06]  /*2150*/  BAR.SYNC.DEFER_BLOCKING 0x0 ;  /* 0x0000000000007b1d */ /* 0x000fec0000010000 */
[----:B------:R-:W4:Y:S02]  /*2160*/  SYNCS.PHASECHK.TRANS64.TRYWAIT P0, [UR28+0x18000], R2 ;  /* 0x01800002ff0075a7 */ /* 0x000f24000800111c */
[----:B---34-:R-:W-:Y:S05]  /*2170*/  @!P0 BRA `(.L_x_63) ;  /* 0x0000000c00108947 */ /* 0x018fea0003800000 */
.L_x_80:
        /* <DEDUP_REMOVED lines=11> */
[----:B------:R-:W-:Y:S02]  /*2230*/  UIADD3 UR6, UP0, UPT, UR16, 0x2, URZ ;  /* 0x0000000210067890 */ /* 0x000fe4000ff1e0ff */
[----:B------:R-:W-:Y:S02]  /*2240*/  UIADD3 UR32, UP1, UPT, UR30, 0x80, URZ ;  /* 0x000000801e207890 */ /* 0x000fe4000ff3e0ff */
[----:B------:R-:W-:Y:S02]  /*2250*/  UIADD3 UR34, UP2, UPT, UR16, 0x4, URZ ;  /* 0x0000000410227890 */ /* 0x000fe4000ff5e0ff */
[----:B------:R-:W-:Y:S02]  /*2260*/  UIADD3 UR36, UP3, UPT, UR30, 0x100, URZ ;  /* 0x000001001e247890 */ /* 0x000fe4000ff7e0ff */
[----:B------:R-:W-:-:S02]  /*2270*/  UIADD3.X UR7, UPT, UPT, UR17, URZ, URZ, UP0, !UPT ;  /* 0x000000ff11077290 */ /* 0x000fc400087fe4ff */
[----:B------:R-:W-:Y:S02]  /*2280*/  UIADD3.X UR33, UPT, UPT, UR31, URZ, URZ, UP1, !UPT ;  /* 0x000000ff1f217290 */ /* 0x000fe40008ffe4ff */
[----:B------:R-:W-:Y:S02]  /*2290*/  UIADD3.X UR35, UPT, UPT, UR17, URZ, URZ, UP2, !UPT ;  /* 0x000000ff11237290 */ /* 0x000fe400097fe4ff */
[----:B------:R-:W-:Y:S01]  /*22a0*/  UIADD3.X UR37, UPT, UPT, UR31, URZ, URZ, UP3, !UPT ;  /* 0x000000ff1f257290 */ /* 0x000fe20009ffe4ff */
        /* <DEDUP_REMOVED lines=8> */
[----:B------:R3:W-:Y:S01]  /*2330*/  UTCHMMA gdesc[UR10], gdesc[UR12], tmem[UR23], tmem[UR38], idesc[UR39], UPT ;  /* 0x00ff260c0a0075ea */ /* 0x0007e2000b800017 */
[----:B------:R-:W-:Y:S01]  /*2340*/  UMOV UR44, 0x0 ;  /* 0x00000000002c7882 */ /* 0x000fe20000000000 */
[----:B------:R-:W-:Y:S01]  /*2350*/  UMOV UR45, 0x8110490 ;  /* 0x08110490002d7882 */ /* 0x000fe20000000000 */
[----:B------:R3:W-:Y:S01]  /*2360*/  UTCHMMA gdesc[UR16], gdesc[UR30], tmem[UR23], tmem[UR40], idesc[UR41], UPT ;  /* 0x00ff281e100075ea */ /* 0x0007e2000b800017 */
[----:B------:R3:W-:Y:S01]  /*2370*/  UTCHMMA gdesc[UR6], gdesc[UR32], tmem[UR23], tmem[UR42], idesc[UR43], UPT ;  /* 0x00ff2a20060075ea */ /* 0x0007e2000b800017 */
[----:B------:R3:W-:Y:S01]  /*2380*/  UTCHMMA gdesc[UR34], gdesc[UR36], tmem[UR23], tmem[UR44], idesc[UR45], UPT ;  /* 0x00ff2c24220075ea */ /* 0x0007e2000b800017 */
[----:B------:R-:W-:Y:S01]  /*2390*/  NOP ;  /* 0x0000000000007918 */ /* 0x000fe20000000000 */
.L_x_64:
[----:B------:R-:W-:Y:S01]  /*23a0*/  ELECT P0, URZ, PT ;  /* 0x0000000000ff782f */ /* 0x000fe20003800000 */
[----:B---3--:R-:W-:-:S03]  /*23b0*/  UIADD3 UR6, UPT, UPT, UR28, 0x18020, URZ ;  /* 0x000180201c067890 */ /* 0x008fc6000fffe0ff */
[----:B------:R-:W-:Y:S01]  /*23c0*/  ISETP.LT.U32.AND P0, PT, R68, 0x20, P0 ;  /* 0x000000204400780c */ /* 0x000fe20000701070 */
[----:B------:R-:W-:-:S12]  /*23d0*/  UMOV UR7, URZ ;  /* 0x000000ff00077c82 */ /* 0x000fd80008000000 */
[----:B------:R-:W-:Y:S01]  /*23e0*/  VOTEU.ANY UP0, P0 ;  /* 0x0000000000ff7886 */ /* 0x000fe20000000100 */
[----:B------:R-:W-:-:S04]  /*23f0*/  VOTEU.ANY UP1, P0 ;  /* 0x0000000000ff7886 */ /* 0x000fc80000020100 */
[----:B------:R-:W-:Y:S02]  /*2400*/  @UP0 UMOV UR6, UR6 ;  /* 0x0000000600060c82 */ /* 0x000fe40008000000 */
[----:B------:R3:W-:Y:S01]  /*2410*/  @UP1 UTCBAR [UR6], URZ ;  /* 0x000000ff060013e9 */ /* 0x0007e200080000ff */
[----:B------:R-:W-:Y:S06]  /*2420*/  BAR.SYNC.DEFER_BLOCKING 0x0 ;  /* 0x0000000000007b1d */ /* 0x000fec0000010000 */
[----:B------:R-:W4:Y:S02]  /*2430*/  SYNCS.PHASECHK.TRANS64.TRYWAIT P0, [UR28+0x18020], R2 ;  /* 0x01802002ff0075a7 */ /* 0x000f24000800111c */
[----:B---34-:R-:W-:Y:S05]  /*2440*/  @!P0 BRA `(.L_x_65) ;  /* 0x0000000800688947 */ /* 0x018fea0003800000 */
.L_x_81:
[----:B------:R-:W-:Y:S02]  /*2450*/  UIADD3 UR9, UPT, UPT, UR9, 0x1, URZ ;  /* 0x0000000109097890 */ /* 0x000fe4000fffe0ff */
[----:B------:R-:W-:Y:S02]  /*2460*/  UIADD3 UR14, UPT, UPT, UR14, 0x40, URZ ;  /* 0x000000400e0e7890 */ /* 0x000fe4000fffe0ff */
[----:B------:R-:W-:-:S04]  /*2470*/  UISETP.NE.U32.AND UP0, UPT, UR9, 0x4, UPT ;  /* 0x000000040900788c */ /* 0x000fc8000bf05070 */
[----:B------:R-:W-:Y:S02]  /*2480*/  USEL UR5, URZ, 0x1, UP0 ;  /* 0x00000001ff057887 */ /* 0x000fe40008000000 */
[----:B------:R-:W-:Y:S02]  /*2490*/  USEL UR9, UR9, URZ, UP0 ;  /* 0x000000ff09097287 */ /* 0x000fe40008000000 */
[----:B--2---:R-:W-:Y:S02]  /*24a0*/  UISETP.GE.AND UP0, UPT, UR14, UR29, UPT ;  /* 0x0000001d0e00728c */ /* 0x004fe4000bf06270 */
[----:B------:R-:W-:-:S07]  /*24b0*/  ULOP3.LUT UR4, UR4, UR5, URZ, 0x3c, !UPT ;  /* 0x0000000504047292 */ /* 0x000fce000f8e3cff */
[----:B------:R-:W-:Y:S05]  /*24c0*/  BRA.U !UP0, `(.L_x_66) ;  /* 0xfffffff908b47547 */ /* 0x000fea000b83ffff */
.L_x_59:
[----:B---34-:R-:W-:Y:S06]  /*24d0*/  BAR.SYNC.DEFER_BLOCKING 0x0 ;  /* 0x0000000000007b1d */ /* 0x018fec0000010000 */
[----:B------:R-:W-:Y:S04]  /*24e0*/  BSSY.RECONVERGENT B4, `(.L_x_67) ;  /* 0x0000004000047945 */ /* 0x000fe80003800200 */
[----:B------:R-:W-:Y:S05]  /*24f0*/  @P3 BRA `(.L_x_68) ;  /* 0x0000000000083947 */ /* 0x000fea0003800000 */
[----:B------:R-:W2:Y:S02]  /*2500*/  SYNCS.CCTL.IV [UR8+0x18000] ;  /* 0x01800000ff0079b1 */ /* 0x000ea40008000008 */
[----:B--2---:R-:W2:Y:S02]  /*2510*/  SYNCS.CCTL.IV [UR8+0x18020] ;  /* 0x01802000ff0079b1 */ /* 0x004ea40008000008 */
.L_x_68:
[----:B------:R-:W-:Y:S05]  /*2520*/  BSYNC.RECONVERGENT B4 ;  /* 0x0000000000047941 */ /* 0x000fea0003800200 */
.L_x_67:
[----:B--2---:R-:W-:Y:S06]  /*2530*/  BAR.SYNC.DEFER_BLOCKING 0x0 ;  /* 0x0000000000007b1d */ /* 0x004fec0000010000 */
[----:B------:R-:W-:Y:S04]  /*2540*/  BSSY.RECONVERGENT B4, `(.L_x_69) ;  /* 0x0000004000047945 */ /* 0x000fe80003800200 */
[----:B------:R-:W-:Y:S05]  /*2550*/  @P3 BRA `(.L_x_70) ;  /* 0x0000000000083947 */ /* 0x000fea0003800000 */
[----:B------:R-:W2:Y:S02]  /*2560*/  SYNCS.CCTL.IV [UR8+0x18008] ;  /* 0x01800800ff0079b1 */ /* 0x000ea40008000008 */
[----:B--2---:R-:W2:Y:S02]  /*2570*/  SYNCS.CCTL.IV [UR8+0x18028] ;  /* 0x01802800ff0079b1 */ /* 0x004ea40008000008 */
.L_x_70:
[----:B------:R-:W-:Y:S05]  /*2580*/  BSYNC.RECONVERGENT B4 ;  /* 0x0000000000047941 */ /* 0x000fea0003800200 */
.L_x_69:
[----:B--2---:R-:W-:Y:S06]  /*2590*/  BAR.SYNC.DEFER_BLOCKING 0x0 ;  /* 0x0000000000007b1d */ /* 0x004fec0000010000 */
[----:B------:R-:W-:Y:S04]  /*25a0*/  BSSY.RECONVERGENT B4, `(.L_x_71) ;  /* 0x0000004000047945 */ /* 0x000fe80003800200 */
[----:B------:R-:W-:Y:S05]  /*25b0*/  @P3 BRA `(.L_x_72) ;  /* 0x0000000000083947 */ /* 0x000fea0003800000 */
[----:B------:R-:W2:Y:S02]  /*25c0*/  SYNCS.CCTL.IV [UR8+0x18010] ;  /* 0x01801000ff0079b1 */ /* 0x000ea40008000008 */
[----:B--2---:R-:W2:Y:S02]  /*25d0*/  SYNCS.CCTL.IV [UR8+0x18030] ;  /* 0x01803000ff0079b1 */ /* 0x004ea40008000008 */
.L_x_72:
[----:B------:R-:W-:Y:S05]  /*25e0*/  BSYNC.RECONVERGENT B4 ;  /* 0x0000000000047941 */ /* 0x000fea0003800200 */
.L_x_71:
[----:B--2---:R-:W-:Y:S06]  /*25f0*/  BAR.SYNC.DEFER_BLOCKING 0x0 ;  /* 0x0000000000007b1d */ /* 0x004fec0000010000 */
[----:B------:R-:W-:Y:S04]  /*2600*/  BSSY.RECONVERGENT B4, `(.L_x_73) ;  /* 0x0000004000047945 */ /* 0x000fe80003800200 */
[----:B------:R-:W-:Y:S05]  /*2610*/  @P3 BRA `(.L_x_74) ;  /* 0x0000000000083947 */ /* 0x000fea0003800000 */
[----:B------:R-:W2:Y:S02]  /*2620*/  SYNCS.CCTL.IV [UR8+0x18018] ;  /* 0x01801800ff0079b1 */ /* 0x000ea40008000008 */
[----:B--2---:R-:W2:Y:S02]  /*2630*/  SYNCS.CCTL.IV [UR8+0x18038] ;  /* 0x01803800ff0079b1 */ /* 0x004ea40008000008 */
.L_x_74:
[----:B------:R-:W-:Y:S05]  /*2640*/  BSYNC.RECONVERGENT B4 ;  /* 0x0000000000047941 */ /* 0x000fea0003800200 */
.L_x_73:
[----:B------:R-:W-:Y:S01]  /*2650*/  USHF.L.U32 UR22, UR22, 0x15, URZ ;  /* 0x0000001516167899 */ /* 0x000fe200080006ff */
[C---:B------:R-:W-:Y:S01]  /*2660*/  IMAD.SHL.U32 R2, R0.reuse, 0x80, RZ ;  /* 0x0000008000027824 */ /* 0x040fe200078e00ff */
[----:B------:R-:W-:Y:S01]  /*2670*/  ELECT P0, URZ, PT ;  /* 0x0000000000ff782f */ /* 0x000fe20003800000 */
[----:B-----5:R-:W-:Y:S01]  /*2680*/  IMAD.SHL.U32 R3, R0, 0x10, RZ ;  /* 0x0000001000037824 */ /* 0x020fe200078e00ff */
[----:B------:R-:W-:Y:S02]  /*2690*/  ULOP3.LUT UR22, UR22, 0x600000, URZ, 0xc0, !UPT ;  /* 0x0060000016167892 */ /* 0x000fe4000f8ec0ff */
[----:B------:R-:W-:Y:S01]  /*26a0*/  LOP3.LUT R0, R2, 0x3f80, RZ, 0xc0, !PT ;  /* 0x00003f8002007812 */ /* 0x000fe200078ec0ff */
[----:B------:R-:W-:Y:S01]  /*26b0*/  UMOV UR9, UR18 ;  /* 0x0000001200097c82 */ /* 0x000fe20008000000 */
[----:B------:R-:W-:Y:S01]  /*26c0*/  UIADD3 UR22, UPT, UPT, UR23, UR22, URZ ;  /* 0x0000001617167290 */ /* 0x000fe2000fffe0ff */
[----:B------:R-:W-:Y:S01]  /*26d0*/  ISETP.LT.U32.AND P0, PT, R68, 0x20, P0 ;  /* 0x000000204400780c */ /* 0x000fe20000701070 */
[----:B------:R-:W-:Y:S01]  /*26e0*/  UMOV UR10, UR15 ;  /* 0x0000000f000a7c82 */ /* 0x000fe20008000000 */
[----:B------:R-:W-:-:S04]  /*26f0*/  LOP3.LUT R0, R0, 0x70, R3, 0xf8, !PT ;  /* 0x0000007000007812 */ /* 0x000fc800078ef803 */
[C---:B------:R-:W-:Y:S02]  /*2700*/  LOP3.LUT R2, R0.reuse, 0x10, RZ, 0x3c, !PT ;  /* 0x0000001000027812 */ /* 0x040fe400078e3cff */
[----:B------:R-:W3:Y:S01]  /*2710*/  LDTM.x64 R4, tmem[UR22] ;  /* 0x00000016000479ee */ /* 0x000ee20008340000 */
[----:B------:R-:W-:Y:S01]  /*2720*/  LOP3.LUT R3, R0, 0x20, RZ, 0x3c, !PT ;  /* 0x0000002000037812 */ /* 0x000fe200078e3cff */
[----:B------:R-:W-:-:S03]  /*2730*/  NOP ;  /* 0x0000000000007918 */ /* 0x000fc60000000000 */
[----:B---3--:R-:W-:Y:S01]  /*2740*/  VOTEU.ANY UP1, P0 ;  /* 0x0000000000ff7886 */ /* 0x008fe20000020100 */
[----:B------:R-:W-:Y:S01]  /*2750*/  VOTEU.ANY UP0, P0 ;  /* 0x0000000000ff7886 */ /* 0x000fe20000000100 */
[----:B------:R-:W-:Y:S02]  /*2760*/  F2FP.BF16.F32.PACK_AB R4, R5, R4 ;  /* 0x000000040504723e */ /* 0x000fe400000010ff */
[----:B------:R-:W-:Y:S02]  /*2770*/  F2FP.BF16.F32.PACK_AB R5, R7, R6 ;  /* 0x000000060705723e */ /* 0x000fe400000010ff */
[----:B------:R-:W-:Y:S02]  /*2780*/  F2FP.BF16.F32.PACK_AB R12, R13, R12 ;  /* 0x0000000c0d0c723e */ /* 0x000fe400000010ff */
[----:B------:R-:W-:Y:S02]  /*2790*/  F2FP.BF16.F32.PACK_AB R6, R9, R8 ;  /* 0x000000080906723e */ /* 0x000fe400000010ff */
[----:B------:R-:W-:-:S02]  /*27a0*/  F2FP.BF16.F32.PACK_AB R7, R11, R10 ;  /* 0x0000000a0b07723e */ /* 0x000fc400000010ff */
[----:B------:R-:W-:Y:S02]  /*27b0*/  F2FP.BF16.F32.PACK_AB R13, R15, R14 ;  /* 0x0000000e0f0d723e */ /* 0x000fe400000010ff */
[----:B------:R-:W-:Y:S01]  /*27c0*/  F2FP.BF16.F32.PACK_AB R20, R21, R20 ;  /* 0x000000141514723e */ /* 0x000fe200000010ff */
[----:B--2---:R2:W-:Y:S01]  /*27d0*/  STS.128 [R0+UR8], R4 ;  /* 0x0000000400007988 */ /* 0x0045e20008000c08 */
[----:B------:R-:W-:Y:S02]  /*27e0*/  F2FP.BF16.F32.PACK_AB R14, R17, R16 ;  /* 0x00000010110e723e */ /* 0x000fe400000010ff */
[----:B------:R-:W-:Y:S02]  /*27f0*/  F2FP.BF16.F32.PACK_AB R15, R19, R18 ;  /* 0x00000012130f723e */ /* 0x000fe400000010ff */
[----:B------:R-:W-:Y:S02]  /*2800*/  F2FP.BF16.F32.PACK_AB R21, R23, R22 ;  /* 0x000000161715723e */ /* 0x000fe400000010ff */
[----:B------:R-:W-:Y:S01]  /*2810*/  F2FP.BF16.F32.PACK_AB R28, R29, R28 ;  /* 0x0000001c1d1c723e */ /* 0x000fe200000010ff */
[----:B------:R2:W-:Y:S01]  /*2820*/  STS.128 [R2+UR8], R12 ;  /* 0x0000000c02007988 */ /* 0x0005e20008000c08 */
[----:B------:R-:W-:-:S02]  /*2830*/  F2FP.BF16.F32.PACK_AB R22, R25, R24 ;  /* 0x000000181916723e */ /* 0x000fc400000010ff */
[----:B------:R-:W-:Y:S02]  /*2840*/  F2FP.BF16.F32.PACK_AB R23, R27, R26 ;  /* 0x0000001a1b17723e */ /* 0x000fe400000010ff */
[----:B------:R-:W-:Y:S02]  /*2850*/  F2FP.BF16.F32.PACK_AB R29, R31, R30 ;  /* 0x0000001e1f1d723e */ /* 0x000fe400000010ff */
[----:B------:R-:W-:Y:S01]  /*2860*/  F2FP.BF16.F32.PACK_AB R36, R37, R36 ;  /* 0x000000242524723e */ /* 0x000fe200000010ff */
[----:B------:R2:W-:Y:S01]  /*2870*/  STS.128 [R3+UR8], R20 ;  /* 0x0000001403007988 */ /* 0x0005e20008000c08 */
[----:B------:R-:W-:Y:S02]  /*2880*/  F2FP.BF16.F32.PACK_AB R30, R33, R32 ;  /* 0x00000020211e723e */ /* 0x000fe400000010ff */
[----:B------:R-:W-:Y:S02]  /*2890*/  F2FP.BF16.F32.PACK_AB R31, R35, R34 ;  /* 0x00000022231f723e */ /* 0x000fe400000010ff */
[----:B------:R-:W-:-:S02]  /*28a0*/  F2FP.BF16.F32.PACK_AB R37, R39, R38 ;  /* 0x000000262725723e */ /* 0x000fc400000010ff */
[----:B------:R-:W-:Y:S02]  /*28b0*/  F2FP.BF16.F32.PACK_AB R44, R45, R44 ;  /* 0x0000002c2d2c723e */ /* 0x000fe400000010ff */
[----:B------:R-:W-:Y:S02]  /*28c0*/  LOP3.LUT R8, R0, 0x30, RZ, 0x3c, !PT ;  /* 0x0000003000087812 */ /* 0x000fe400078e3cff */
[----:B------:R-:W-:Y:S02]  /*28d0*/  F2FP.BF16.F32.PACK_AB R38, R41, R40 ;  /* 0x000000282926723e */ /* 0x000fe400000010ff */
[----:B------:R-:W-:Y:S01]  /*28e0*/  F2FP.BF16.F32.PACK_AB R39, R43, R42 ;  /* 0x0000002a2b27723e */ /* 0x000fe200000010ff */
[----:B------:R2:W-:Y:S01]  /*28f0*/  STS.128 [R8+UR8], R28 ;  /* 0x0000001c08007988 */ /* 0x0005e20008000c08 */
[----:B------:R-:W-:Y:S02]  /*2900*/  F2FP.BF16.F32.PACK_AB R45, R47, R46 ;  /* 0x0000002e2f2d723e */ /* 0x000fe400000010ff */
[----:B------:R-:W-:-:S02]  /*2910*/  F2FP.BF16.F32.PACK_AB R52, R53, R52 ;  /* 0x000000343534723e */ /* 0x000fc400000010ff */
[C---:B------:R-:W-:Y:S02]  /*2920*/  LOP3.LUT R9, R0.reuse, 0x40, RZ, 0x3c, !PT ;  /* 0x0000004000097812 */ /* 0x040fe400078e3cff */
[----:B------:R-:W-:Y:S02]  /*2930*/  F2FP.BF16.F32.PACK_AB R46, R49, R48 ;  /* 0x00000030312e723e */ /* 0x000fe400000010ff */
[----:B------:R-:W-:Y:S01]  /*2940*/  F2FP.BF16.F32.PACK_AB R47, R51, R50 ;  /* 0x00000032332f723e */ /* 0x000fe200000010ff */
[----:B------:R2:W-:Y:S01]  /*2950*/  STS.128 [R9+UR8], R36 ;  /* 0x0000002409007988 */ /* 0x0005e20008000c08 */
[----:B------:R-:W-:Y:S02]  /*2960*/  F2FP.BF16.F32.PACK_AB R53, R55, R54 ;  /* 0x000000363735723e */ /* 0x000fe400000010ff */
[----:B------:R-:W-:Y:S02]  /*2970*/  F2FP.BF16.F32.PACK_AB R60, R61, R60 ;  /* 0x0000003c3d3c723e */ /* 0x000fe400000010ff */
[----:B------:R-:W-:-:S02]  /*2980*/  LOP3.LUT R10, R0, 0x50, RZ, 0x3c, !PT ;  /* 0x00000050000a7812 */ /* 0x000fc400078e3cff */
[----:B------:R-:W-:Y:S02]  /*2990*/  F2FP.BF16.F32.PACK_AB R54, R57, R56 ;  /* 0x000000383936723e */ /* 0x000fe400000010ff */
[----:B------:R-:W-:Y:S01]  /*29a0*/  F2FP.BF16.F32.PACK_AB R55, R59, R58 ;  /* 0x0000003a3b37723e */ /* 0x000fe200000010ff */
[----:B------:R2:W-:Y:S01]  /*29b0*/  STS.128 [R10+UR8], R44 ;  /* 0x0000002c0a007988 */ /* 0x0005e20008000c08 */
[----:B------:R-:W-:Y:S02]  /*29c0*/  F2FP.BF16.F32.PACK_AB R61, R63, R62 ;  /* 0x0000003e3f3d723e */ /* 0x000fe400000010ff */
[C---:B------:R-:W-:Y:S02]  /*29d0*/  LOP3.LUT R11, R0.reuse, 0x60, RZ, 0x3c, !PT ;  /* 0x00000060000b7812 */ /* 0x040fe400078e3cff */
[----:B------:R-:W-:Y:S02]  /*29e0*/  F2FP.BF16.F32.PACK_AB R62, R65, R64 ;  /* 0x00000040413e723e */ /* 0x000fe400000010ff */
[----:B------:R-:W-:Y:S01]  /*29f0*/  F2FP.BF16.F32.PACK_AB R63, R67, R66 ;  /* 0x00000042433f723e */ /* 0x000fe200000010ff */
[----:B------:R2:W-:Y:S01]  /*2a00*/  STS.128 [R11+UR8], R52 ;  /* 0x000000340b007988 */ /* 0x0005e20008000c08 */
[----:B------:R-:W-:-:S05]  /*2a10*/  LOP3.LUT R16, R0, 0x70, RZ, 0x3c, !PT ;  /* 0x0000007000107812 */ /* 0x000fca00078e3cff */
[----:B------:R2:W-:Y:S01]  /*2a20*/  STS.128 [R16+UR8], R60 ;  /* 0x0000003c10007988 */ /* 0x0005e20008000c08 */
[----:B------:R3:W-:Y:S06]  /*2a30*/  MEMBAR.ALL.CTA ;  /* 0x0000000000007992 */ /* 0x0007ec0000008000 */
[----:B---3--:R-:W3:Y:S02]  /*2a40*/  FENCE.VIEW.ASYNC.S ;  /* 0x00000000000073c6 */ /* 0x008ee40000000000 */
[----:B---3--:R-:W-:Y:S06]  /*2a50*/  BAR.SYNC.DEFER_BLOCKING 0x0 ;  /* 0x0000000000007b1d */ /* 0x008fec0000010000 */
[----:B------:R2:W-:Y:S01]  /*2a60*/  @UP1 UTMASTG.2D [UR8], [UR20] ;  /* 0x00000008140013b5 */ /* 0x0005e20008008000 */
[----:B------:R0:W-:Y:S01]  /*2a70*/  UTMACMDFLUSH ;  /* 0x00000000000079b7 */ /* 0x0001e20000000000 */
[----:B------:R-:W-:-:S04]  /*2a80*/  DEPBAR.LE SB0, 0x0 ;  /* 0x000080000000791a */ /* 0x000fc80000000000 */
[----:B------:R-:W-:Y:S08]  /*2a90*/  BAR.SYNC.DEFER_BLOCKING 0x0 ;  /* 0x0000000000007b1d */ /* 0x000ff00000010000 */
[----:B------:R-:W-:Y:S06]  /*2aa0*/  BAR.SYNC.DEFER_BLOCKING 0x0 ;  /* 0x0000000000007b1d */ /* 0x000fec0000010000 */
[----:B--2---:R-:W-:Y:S05]  /*2ab0*/  @P2 BRA `(.L_x_75) ;  /* 0x0000000000a02947 */ /* 0x004fea0003800000 */
[----:B------:R-:W2:Y:S01]  /*2ac0*/  S2UR UR5, SR_CgaCtaId ;  /* 0x00000000000579c3 */ /* 0x000ea20000008800 */
[----:B------:R-:W-:Y:S01]  /*2ad0*/  NOP ;  /* 0x0000000000007918 */ /* 0x000fe20000000000 */
[----:B------:R-:W-:Y:S01]  /*2ae0*/  UMOV UR4, 0x50 ;  /* 0x0000005000047882 */ /* 0x000fe20000000000 */
[----:B------:R-:W-:Y:S02]  /*2af0*/  IMAD.U32 R0, RZ, RZ, UR23 ;  /* 0x00000017ff007e24 */ /* 0x000fe4000f8e00ff */
[----:B------:R-:W-:Y:S02]  /*2b00*/  IMAD.MOV.U32 R3, RZ, RZ, 0x3 ;  /* 0x00000003ff037424 */ /* 0x000fe400078e00ff */
[----:B------:R-:W-:Y:S01]  /*2b10*/  IMAD.MOV.U32 R7, RZ, RZ, 0x1 ;  /* 0x00000001ff077424 */ /* 0x000fe200078e00ff */
[----:B------:R-:W-:-:S04]  /*2b20*/  LOP3.LUT R0, R0, 0xffff, RZ, 0xc0, !PT ;  /* 0x0000ffff00007812 */ /* 0x000fc800078ec0ff */
[----:B------:R-:W-:-:S05]  /*2b30*/  SHF.R.U32.HI R0, RZ, 0x5, R0 ;  /* 0x00000005ff007819 */ /* 0x000fca0000011600 */
[----:B------:R-:W-:Y:S01]  /*2b40*/  VIADD R2, R0, 0x10 ;  /* 0x0000001000027836 */ /* 0x000fe20000000000 */
[----:B------:R-:W-:Y:S01]  /*2b50*/  SHF.L.U32 R0, R3, R0, RZ ;  /* 0x0000000003007219 */ /* 0x000fe200000006ff */
[----:B--2---:R-:W-:-:S03]  /*2b60*/  ULEA UR6, UR5, UR4, 0x18 ;  /* 0x0000000405067291 */ /* 0x004fc6000f8ec0ff */
[----:B------:R-:W-:-:S04]  /*2b70*/  SHF.L.U32 R3, R7, R2, RZ ;  /* 0x0000000207037219 */ /* 0x000fc800000006ff */
[----:B------:R-:W-:Y:S02]  /*2b80*/  LOP3.LUT R0, R3, R0, RZ, 0xfc, !PT ;  /* 0x0000000003007212 */ /* 0x000fe400078efcff */
[----:B------:R-:W2:Y:S02]  /*2b90*/  LDS R5, [UR6] ;  /* 0x00000006ff057984 */ /* 0x000ea40008000800 */
[C---:B------:R-:W-:Y:S02]  /*2ba0*/  LOP3.LUT R2, R0.reuse, 0xffff, RZ, 0xc0, !PT ;  /* 0x0000ffff00027812 */ /* 0x040fe400078ec0ff */
[----:B--2---:R-:W-:-:S04]  /*2bb0*/  LOP3.LUT R3, R0, 0xffff, R5, 0x80, !PT ;  /* 0x0000ffff00037812 */ /* 0x004fc800078e8005 */
[----:B------:R-:W-:-:S13]  /*2bc0*/  ISETP.NE.AND P0, PT, R3, R2, PT ;  /* 0x000000020300720c */ /* 0x000fda0003f05270 */
[----:B------:R-:W-:Y:S05]  /*2bd0*/  @P0 BRA `(.L_x_76) ;  /* 0x0000000000500947 */ /* 0x000fea0003800000 */
[----:B------:R-:W-:Y:S02]  /*2be0*/  SHF.R.U32.HI R5, RZ, 0x10, R5 ;  /* 0x00000010ff057819 */ /* 0x000fe40000011605 */
[----:B------:R-:W-:-:S04]  /*2bf0*/  SHF.R.U32.HI R2, RZ, 0x10, R0 ;  /* 0x00000010ff027819 */ /* 0x000fc80000011600 */
[----:B------:R-:W-:-:S04]  /*2c00*/  LOP3.LUT R5, R5, R2, RZ, 0xc0, !PT ;  /* 0x0000000205057212 */ /* 0x000fc800078ec0ff */
[----:B------:R-:W-:-:S13]  /*2c10*/  ISETP.NE.AND P0, PT, R5, R2, PT ;  /* 0x000000020500720c */ /* 0x000fda0003f05270 */
[----:B------:R-:W-:Y:S05]  /*2c20*/  @P0 BRA `(.L_x_77) ;  /* 0x0000000000300947 */ /* 0x000fea0003800000 */
[----:B------:R-:W-:Y:S01]  /*2c30*/  R2UR UR4, R0 ;  /* 0x00000000000472ca */ /* 0x000fe200000e0000 */
[----:B------:R-:W-:Y:S01]  /*2c40*/  VOTEU.ANY UR5, UPT, PT ;  /* 0x0000000000057886 */ /* 0x000fe200038e0100 */
[----:B------:R-:W2:Y:S01]  /*2c50*/  S2R R0, SR_LANEID ;  /* 0x0000000000007919 */ /* 0x000ea20000000000 */
[----:B------:R-:W-:-:S10]  /*2c60*/  UFLO.U32 UR5, UR5 ;  /* 0x00000005000572bd */ /* 0x000fd400080e0000 */
[----:B------:R-:W-:-:S06]  /*2c70*/  ULOP3.LUT UR4, URZ, UR4, URZ, 0x33, !UPT ;  /* 0x00000004ff047292 */ /* 0x000fcc000f8e33ff */
[----:B------:R-:W-:-:S04]  /*2c80*/  IMAD.U32 R2, RZ, RZ, UR4 ;  /* 0x00000004ff027e24 */ /* 0x000fc8000f8e00ff */
[----:B------:R-:W3:Y:S02]  /*2c90*/  REDUX UR7, R2 ;  /* 0x00000000020773c4 */ /* 0x000ee40000000000 */
[----:B------:R4:W-:Y:S01]  /*2ca0*/  UTCATOMSWS.AND URZ, UR4 ;  /* 0x0000000400ff79e3 */ /* 0x0009e20008000000 */
[----:B--2---:R-:W-:Y:S01]  /*2cb0*/  ISETP.EQ.U32.AND P0, PT, R0, UR5, PT ;  /* 0x0000000500007c0c */ /* 0x004fe2000bf02070 */
[----:B---3--:R-:W-:-:S12]  /*2cc0*/  IMAD.U32 R0, RZ, RZ, UR7 ;  /* 0x00000007ff007e24 */ /* 0x008fd8000f8e00ff */
[----:B------:R4:W-:Y:S01]  /*2cd0*/  @P0 ATOMS.AND RZ, [UR6], R0 ;  /* 0x00000000ffff098c */ /* 0x0009e2000a800006 */
[----:B------:R-:W-:Y:S05]  /*2ce0*/  BRA `(.L_x_75) ;  /* 0x0000000000147947 */ /* 0x000fea0003800000 */
.L_x_77:
[----:B------:R-:W-:-:S07]  /*2cf0*/  MOV R2, 0x2d10 ;  /* 0x00002d1000027802 */ /* 0x000fce0000000f00 */
[----:B-1----:R-:W-:Y:S05]  /*2d00*/  CALL.REL.NOINC `($__internal_0_$__cuda_sm10x_tcgen05_guardrail_trap_col_being_dealloced_not_returned_by_alloc) ;  /* 0x0000000000447944 */ /* 0x002fea0003c00000 */
[----:B------:R-:W-:Y:S05]  /*2d10*/  BRA `(.L_x_75) ;  /* 0x0000000000087947 */ /* 0x000fea0003800000 */
.L_x_76:
[----:B------:R-:W-:-:S07]  /*2d20*/  MOV R2, 0x2d40 ;  /* 0x00002d4000027802 */ /* 0x000fce0000000f00 */
[----:B-1----:R-:W-:Y:S05]  /*2d30*/  CALL.REL.NOINC `($__internal_2_$__cuda_sm10x_tcgen05_guardrail_trap_unallocated_columns_being_dealloced) ;  /* 0x0000000000507944 */ /* 0x002fea0003c00000 */
.L_x_75:
[----:B------:R-:W-:Y:S01]  /*2d40*/  NOP ;  /* 0x0000000000007918 */ /* 0x000fe20000000000 */
[----:B----4-:R-:W-:Y:S05]  /*2d50*/  EXIT ;  /* 0x000000000000794d */ /* 0x010fea0003800000 */
.L_x_60:
[----:B------:R-:W2:Y:S02]  /*2d60*/  SYNCS.PHASECHK.TRANS64.TRYWAIT P0, [UR8+0x18000], RZ ;  /* 0x018000ffff0075a7 */ /* 0x000ea40008001108 */
[----:B--2---:R-:W-:Y:S05]  /*2d70*/  @!P0 BRA `(.L_x_60) ;  /* 0xfffffffc00f88947 */ /* 0x004fea000383ffff */
[----:B------:R-:W-:Y:S05]  /*2d80*/  BRA `(.L_x_78) ;  /* 0xffffffec00c87947 */ /* 0x000fea000383ffff */
.L_x_62:
[----:B------:R-:W2:Y:S02]  /*2d90*/  SYNCS.PHASECHK.TRANS64.TRYWAIT P1, [UR8+0x18020], RZ ;  /* 0x018020ffff0075a7 */ /* 0x000ea40008021108 */
[----:B--2---:R-:W-:Y:S05]  /*2da0*/  @!P1 BRA `(.L_x_62) ;  /* 0xfffffffc00f89947 */ /* 0x004fea000383ffff */
[----:B------:R-:W-:Y:S05]  /*2db0*/  BRA `(.L_x_79) ;  /* 0xfffffff000647947 */ /* 0x000fea000383ffff */
.L_x_63:
[----:B------:R-:W3:Y:S02]  /*2dc0*/  SYNCS.PHASECHK.TRANS64.TRYWAIT P0, [UR28+0x18000], R2 ;  /* 0x01800002ff0075a7 */ /* 0x000ee4000800111c */
[----:B---3--:R-:W-:Y:S05]  /*2dd0*/  @!P0 BRA `(.L_x_63) ;  /* 0xfffffffc00f88947 */ /* 0x008fea000383ffff */
[----:B------:R-:W-:Y:S05]  /*2de0*/  BRA `(.L_x_80) ;  /* 0xfffffff000e47947 */ /* 0x000fea000383ffff */
.L_x_65:
[----:B------:R-:W3:Y:S02]  /*2df0*/  SYNCS.PHASECHK.TRANS64.TRYWAIT P0, [UR28+0x18020], R2 ;  /* 0x01802002ff0075a7 */ /* 0x000ee4000800111c */
[----:B---3--:R-:W-:Y:S05]  /*2e00*/  @!P0 BRA `(.L_x_65) ;  /* 0xfffffffc00f88947 */ /* 0x008fea000383ffff */
[----:B------:R-:W-:Y:S05]  /*2e10*/  BRA `(.L_x_81) ;  /* 0xfffffff4008c7947 */ /* 0x000fea000383ffff */
        .weak           $__internal_0_$__cuda_sm10x_tcgen05_guardrail_trap_col_being_dealloced_not_returned_by_alloc
        .type           $__internal_0_$__cuda_sm10x_tcgen05_guardrail_trap_col_being_dealloced_not_returned_by_alloc,@function
        .size           $__internal_0_$__cuda_sm10x_tcgen05_guardrail_trap_col_being_dealloced_not_returned_by_alloc,($__internal_1_$__cuda_sm10x_tcgen05_guardrail_trap_phase_invalid_during_alloc - $__internal_0_$__cuda_sm10x_tcgen05_guardrail_trap_col_being_dealloced_not_returned_by_alloc)
$__internal_0_$__cuda_sm10x_tcgen05_guardrail_trap_col_being_dealloced_not_returned_by_alloc:
[----:B------:R-:W-:Y:S05]  /*2e20*/  BPT.TRAP 0x1 ;  /* 0x000000040000795c */ /* 0x000fea0000300000 */
[----:B------:R-:W-:-:S04]  /*2e30*/  IMAD.MOV.U32 R3, RZ, RZ, 0x0 ;  /* 0x00000000ff037424 */ /* 0x000fc800078e00ff */
[----:B------:R-:W-:Y:S05]  /*2e40*/  RET.REL.NODEC R2 `(gluon_tcgen05) ;  /* 0xffffffd0026c7950 */ /* 0x000fea0003c3ffff */
        .weak           $__internal_1_$__cuda_sm10x_tcgen05_guardrail_trap_phase_invalid_during_alloc
        .type           $__internal_1_$__cuda_sm10x_tcgen05_guardrail_trap_phase_invalid_during_alloc,@function
        .size           $__internal_1_$__cuda_sm10x_tcgen05_guardrail_trap_phase_invalid_during_alloc,($__internal_2_$__cuda_sm10x_tcgen05_guardrail_trap_unallocated_columns_being_dealloced - $__internal_1_$__cuda_sm10x_tcgen05_guardrail_trap_phase_invalid_during_alloc)
$__internal_1_$__cuda_sm10x_tcgen05_guardrail_trap_phase_invalid_during_alloc:
[----:B------:R-:W-:Y:S05]  /*2e50*/  BPT.TRAP 0x1 ;  /* 0x000000040000795c */ /* 0x000fea0000300000 */
[----:B------:R-:W-:-:S04]  /*2e60*/  IMAD.MOV.U32 R3, RZ, RZ, 0x0 ;  /* 0x00000000ff037424 */ /* 0x000fc800078e00ff */
[----:B------:R-:W-:Y:S05]  /*2e70*/  RET.REL.NODEC R2 `(gluon_tcgen05) ;  /* 0xffffffd002607950 */ /* 0x000fea0003c3ffff */
        .weak           $__internal_2_$__cuda_sm10x_tcgen05_guardrail_trap_unallocated_columns_being_dealloced
        .type           $__internal_2_$__cuda_sm10x_tcgen05_guardrail_trap_unallocated_columns_being_dealloced,@function
        .size           $__internal_2_$__cuda_sm10x_tcgen05_guardrail_trap_unallocated_columns_being_dealloced,(.L_x_85 - $__internal_2_$__cuda_sm10x_tcgen05_guardrail_trap_unallocated_columns_being_dealloced)
$__internal_2_$__cuda_sm10x_tcgen05_guardrail_trap_unallocated_columns_being_dealloced:
[----:B------:R-:W-:Y:S05]  /*2e80*/  BPT.TRAP 0x1 ;  /* 0x000000040000795c */ /* 0x000fea0000300000 */
[----:B------:R-:W-:-:S04]  /*2e90*/  IMAD.MOV.U32 R3, RZ, RZ, 0x0 ;  /* 0x00000000ff037424 */ /* 0x000fc800078e00ff */
[----:B------:R-:W-:Y:S05]  /*2ea0*/  RET.REL.NODEC R2 `(gluon_tcgen05) ;  /* 0xffffffd002547950 */ /* 0x000fea0003c3ffff */
.L_x_82:
[----:B------:R-:W-:-:S00]  /*2eb0*/  BRA `(.L_x_82) ;  /* 0xfffffffc00fc7947 */ /* 0x000fc0000383ffff */
[----:B------:R-:W-:-:S00]  /*2ec0*/  NOP ;  /* 0x0000000000007918 */ /* 0x000fc00000000000 */
        /* <DEDUP_REMOVED lines=11> */
.L_x_85:


//--------------------- .nv.shared.gluon_tcgen05  --------------------------
	.section	.nv.shared.gluon_tcgen05,"aw",@nobits
	.sectionflags	@""
	.align	16
	.zero		1024


//--------------------- .nv.shared.reserved.0     --------------------------
	.section	.nv.shared.reserved.0,"aw",@nobits
	.align	8
	.weak		__nv_reservedSMEM_offset_0_alias
	.size		__nv_reservedSMEM_offset_0_alias, 0, 64
	.other		__nv_reservedSMEM_offset_0_alias,@"STO_CUDA_RESERVED_SHARED STV_DEFAULT"
__nv_reservedSMEM_offset_0_alias:
	.zero		0
.nv.shared.reserved.0:
	.zero		64
	.weak		__nv_reservedSMEM_allocation_phase
	.type		__nv_reservedSMEM_allocation_phase,@object
	.size		__nv_reservedSMEM_allocation_phase,(.L_0 - __nv_reservedSMEM_allocation_phase)
__nv_reservedSMEM_allocation_phase:
	.zero		1
.L_0:
	.zero		7
	.weak		__nv_reservedSMEM_devtool_atexit_pc
	.type		__nv_reservedSMEM_devtool_atexit_pc,@object
	.size		__nv_reservedSMEM_devtool_atexit_pc,(__nv_reservedSMEM_allocation_mask - __nv_reservedSMEM_devtool_atexit_pc)
__nv_reservedSMEM_devtool_atexit_pc:
	.zero		8
	.weak		__nv_reservedSMEM_allocation_mask
	.type		__nv_reservedSMEM_allocation_mask,@object
	.size		__nv_reservedSMEM_allocation_mask,(.L_2 - __nv_reservedSMEM_allocation_mask)
__nv_reservedSMEM_allocation_mask:
	.zero		4
.L_2:


//--------------------- .nv.constant0.gluon_tcgen05 --------------------------
	.section	.nv.constant0.gluon_tcgen05,"a",@progbits
	.sectionflags	@""
	.align	4
.nv.constant0.gluon_tcgen05:
	.zero		976


//--------------------- SYMBOLS --------------------------

	.type		.nv.reservedSmem.offset0,@object
	.size		.nv.reservedSmem.offset0,0x4
	.type		.nv.reservedSmem.cap,@object
	.size		.nv.reservedSmem.cap,0x4
